	.target	sm_90a

	.elftype	@"ET_EXEC"


//--------------------- .note.nv.tkinfo           --------------------------
	.section	.note.nv.tkinfo,"",@"SHT_NOTE"
	.sectionflags	@"SHF_NOTE_NV_TKINFO"
	.tkinfo
        /*0018*/ 	.word	0x00000002
        /*0030*/ 	.string	""
        /*0030*/ 	.string	"ptxas"
        /*0030*/ 	.string	"Cuda compilation tools, release 13.0, V13.0.88"
        /*0030*/ 	.string	"Build cuda_13.0.r13.0/compiler.36424714_0"
        /*0030*/ 	.string	"-arch sm_90a -m 64 "



//--------------------- .note.nv.cuinfo           --------------------------
	.section	.note.nv.cuinfo,"",@"SHT_NOTE"
	.sectionflags	@"SHF_NOTE_NV_CUINFO"
        /*0018*/ 	.short	0x0002
        /*001a*/ 	.short	0x005a
        /*001c*/ 	.short	0x0082
	.zero		2


//--------------------- .nv.info                  --------------------------
	.section	.nv.info,"",@"SHT_CUDA_INFO"
	.align	4


	//----- nvinfo : EIATTR_REGCOUNT
	.align		4
        /*0000*/ 	.byte	0x04, 0x2f
        /*0002*/ 	.short	(.L_17 - .L_16)
	.align		4
.L_16:
        /*0004*/ 	.word	index@(_ZN7cutlass13device_kernelINS_4gemm6kernel13GemmUniversalIN4cute5tupleIJiiiiEEENS1_10collective13CollectiveMmaINS1_39MainloopSm90TmaGmmaRmemAWarpSpecializedILi5ENS5_IJNS4_1CILi1EEESB_SB_EEENS1_35KernelTmaWarpSpecializedCooperativeEEENS5_IJNSA_ILi256EEENSA_ILi64EEENSA_ILi32EEEEEEfNS5_IJSB_llEEEfSJ_NS4_8TiledMMAINS4_8MMA_AtomIJNS4_4SM904GMMA29MMA_64x64x8_F32TF32TF32_RS_TNILNSN_7ScaleInE1ELSP_1EEEEEENS4_6LayoutINS5_IJNSA_ILi2EEESB_SB_EEENS5_IJSB_NSA_ILi0EEESV_EEEEENS5_IJNS4_10UnderscoreESY_SY_EEEEENS4_13SM90_TMA_LOADENS4_14ComposedLayoutINS4_7SwizzleILi1ELi4ELi3EEENS4_18smem_ptr_flag_bitsILi32EEENSS_INS5_IJNSA_ILi8EEES17_EEENS5_IJSB_S17_EEEEEEENS4_9Copy_AtomIJNS4_39AutoVectorizingCopyWithAssumedAlignmentILi128EEEfEEENS4_8identityES11_S1B_vS1G_EENS_8epilogue10collective6detail29Sm90TmaWarpSpecializedAdapterINS1J_15DefaultEpilogueINS_10tfloat32_tENS5_IJlSB_lEEES1O_NS1I_6thread17LinearCombinationIS1N_Li1EffLNS1P_9ScaleType4KindE0ELNS_15FloatRoundStyleE2ES1N_EENS1_15EpilogueDefaultEEEEEvvEEEEvNT_6ParamsE)
        /*0008*/ 	.word	0x000000a8


	//----- nvinfo : EIATTR_FRAME_SIZE
	.align		4
.L_17:
        /*000c*/ 	.byte	0x04, 0x11
        /*000e*/ 	.short	(.L_19 - .L_18)
	.align		4
.L_18:
        /*0010*/ 	.word	index@(_ZN7cutlass13device_kernelINS_4gemm6kernel13GemmUniversalIN4cute5tupleIJiiiiEEENS1_10collective13CollectiveMmaINS1_39MainloopSm90TmaGmmaRmemAWarpSpecializedILi5ENS5_IJNS4_1CILi1EEESB_SB_EEENS1_35KernelTmaWarpSpecializedCooperativeEEENS5_IJNSA_ILi256EEENSA_ILi64EEENSA_ILi32EEEEEEfNS5_IJSB_llEEEfSJ_NS4_8TiledMMAINS4_8MMA_AtomIJNS4_4SM904GMMA29MMA_64x64x8_F32TF32TF32_RS_TNILNSN_7ScaleInE1ELSP_1EEEEEENS4_6LayoutINS5_IJNSA_ILi2EEESB_SB_EEENS5_IJSB_NSA_ILi0EEESV_EEEEENS5_IJNS4_10UnderscoreESY_SY_EEEEENS4_13SM90_TMA_LOADENS4_14ComposedLayoutINS4_7SwizzleILi1ELi4ELi3EEENS4_18smem_ptr_flag_bitsILi32EEENSS_INS5_IJNSA_ILi8EEES17_EEENS5_IJSB_S17_EEEEEEENS4_9Copy_AtomIJNS4_39AutoVectorizingCopyWithAssumedAlignmentILi128EEEfEEENS4_8identityES11_S1B_vS1G_EENS_8epilogue10collective6detail29Sm90TmaWarpSpecializedAdapterINS1J_15DefaultEpilogueINS_10tfloat32_tENS5_IJlSB_lEEES1O_NS1I_6thread17LinearCombinationIS1N_Li1EffLNS1P_9ScaleType4KindE0ELNS_15FloatRoundStyleE2ES1N_EENS1_15EpilogueDefaultEEEEEvvEEEEvNT_6ParamsE)
        /*0014*/ 	.word	0x00000070


	//----- nvinfo : EIATTR_MIN_STACK_SIZE
	.align		4
.L_19:
        /*0018*/ 	.byte	0x04, 0x12
        /*001a*/ 	.short	(.L_21 - .L_20)
	.align		4
.L_20:
        /*001c*/ 	.word	index@(_ZN7cutlass13device_kernelINS_4gemm6kernel13GemmUniversalIN4cute5tupleIJiiiiEEENS1_10collective13CollectiveMmaINS1_39MainloopSm90TmaGmmaRmemAWarpSpecializedILi5ENS5_IJNS4_1CILi1EEESB_SB_EEENS1_35KernelTmaWarpSpecializedCooperativeEEENS5_IJNSA_ILi256EEENSA_ILi64EEENSA_ILi32EEEEEEfNS5_IJSB_llEEEfSJ_NS4_8TiledMMAINS4_8MMA_AtomIJNS4_4SM904GMMA29MMA_64x64x8_F32TF32TF32_RS_TNILNSN_7ScaleInE1ELSP_1EEEEEENS4_6LayoutINS5_IJNSA_ILi2EEESB_SB_EEENS5_IJSB_NSA_ILi0EEESV_EEEEENS5_IJNS4_10UnderscoreESY_SY_EEEEENS4_13SM90_TMA_LOADENS4_14ComposedLayoutINS4_7SwizzleILi1ELi4ELi3EEENS4_18smem_ptr_flag_bitsILi32EEENSS_INS5_IJNSA_ILi8EEES17_EEENS5_IJSB_S17_EEEEEEENS4_9Copy_AtomIJNS4_39AutoVectorizingCopyWithAssumedAlignmentILi128EEEfEEENS4_8identityES11_S1B_vS1G_EENS_8epilogue10collective6detail29Sm90TmaWarpSpecializedAdapterINS1J_15DefaultEpilogueINS_10tfloat32_tENS5_IJlSB_lEEES1O_NS1I_6thread17LinearCombinationIS1N_Li1EffLNS1P_9ScaleType4KindE0ELNS_15FloatRoundStyleE2ES1N_EENS1_15EpilogueDefaultEEEEEvvEEEEvNT_6ParamsE)
        /*0020*/ 	.word	0x00000070
.L_21:


//--------------------- .nv.compat                --------------------------
	.section	.nv.compat,"",@"SHT_CUDA_COMPAT_INFO"
	.align	4
        /*0000*/ 	.byte	0x02, 0x09, 0x01, 0x00, 0x02, 0x02, 0x04, 0x00, 0x02, 0x05, 0x05, 0x00, 0x03, 0x07, 0x01, 0x01
        /*0010*/ 	.byte	0x02, 0x03, 0x01, 0x00, 0x02, 0x06, 0x01, 0x00, 0x04, 0x0b, 0x08, 0x00, 0x00, 0x00, 0x00, 0x00
        /*0020*/ 	.byte	0x00, 0x00, 0x00, 0x00


//--------------------- .nv.info._ZN7cutlass13device_kernelINS_4gemm6kernel13GemmUniversalIN4cute5tupleIJiiiiEEENS1_10collective13CollectiveMmaINS1_39MainloopSm90TmaGmmaRmemAWarpSpecializedILi5ENS5_IJNS4_1CILi1EEESB_SB_EEENS1_35KernelTmaWarpSpecializedCooperativeEEENS5_IJNSA_ILi256EEENSA_ILi64EEENSA_ILi32EEEEEEfNS5_IJSB_llEEEfSJ_NS4_8TiledMMAINS4_8MMA_AtomIJNS4_4SM904GMMA29MMA_64x64x8_F32TF32TF32_RS_TNILNSN_7ScaleInE1ELSP_1EEEEEENS4_6LayoutINS5_IJNSA_ILi2EEESB_SB_EEENS5_IJSB_NSA_ILi0EEESV_EEEEENS5_IJNS4_10UnderscoreESY_SY_EEEEENS4_13SM90_TMA_LOADENS4_14ComposedLayoutINS4_7SwizzleILi1ELi4ELi3EEENS4_18smem_ptr_flag_bitsILi32EEENSS_INS5_IJNSA_ILi8EEES17_EEENS5_IJSB_S17_EEEEEEENS4_9Copy_AtomIJNS4_39AutoVectorizingCopyWithAssumedAlignmentILi128EEEfEEENS4_8identityES11_S1B_vS1G_EENS_8epilogue10collective6detail29Sm90TmaWarpSpecializedAdapterINS1J_15DefaultEpilogueINS_10tfloat32_tENS5_IJlSB_lEEES1O_NS1I_6thread17LinearCombinationIS1N_Li1EffLNS1P_9ScaleType4KindE0ELNS_15FloatRoundStyleE2ES1N_EENS1_15EpilogueDefaultEEEEEvvEEEEvNT_6ParamsE --------------------------
	.section	.nv.info._ZN7cutlass13device_kernelINS_4gemm6kernel13GemmUniversalIN4cute5tupleIJiiiiEEENS1_10collective13CollectiveMmaINS1_39MainloopSm90TmaGmmaRmemAWarpSpecializedILi5ENS5_IJNS4_1CILi1EEESB_SB_EEENS1_35KernelTmaWarpSpecializedCooperativeEEENS5_IJNSA_ILi256EEENSA_ILi64EEENSA_ILi32EEEEEEfNS5_IJSB_llEEEfSJ_NS4_8TiledMMAINS4_8MMA_AtomIJNS4_4SM904GMMA29MMA_64x64x8_F32TF32TF32_RS_TNILNSN_7ScaleInE1ELSP_1EEEEEENS4_6LayoutINS5_IJNSA_ILi2EEESB_SB_EEENS5_IJSB_NSA_ILi0EEESV_EEEEENS5_IJNS4_10UnderscoreESY_SY_EEEEENS4_13SM90_TMA_LOADENS4_14ComposedLayoutINS4_7SwizzleILi1ELi4ELi3EEENS4_18smem_ptr_flag_bitsILi32EEENSS_INS5_IJNSA_ILi8EEES17_EEENS5_IJSB_S17_EEEEEEENS4_9Copy_AtomIJNS4_39AutoVectorizingCopyWithAssumedAlignmentILi128EEEfEEENS4_8identityES11_S1B_vS1G_EENS_8epilogue10collective6detail29Sm90TmaWarpSpecializedAdapterINS1J_15DefaultEpilogueINS_10tfloat32_tENS5_IJlSB_lEEES1O_NS1I_6thread17LinearCombinationIS1N_Li1EffLNS1P_9ScaleType4KindE0ELNS_15FloatRoundStyleE2ES1N_EENS1_15EpilogueDefaultEEEEEvvEEEEvNT_6ParamsE,"",@"SHT_CUDA_INFO"
	.sectionflags	@""
	.align	4


	//----- nvinfo : EIATTR_CUDA_API_VERSION
	.align		4
        /*0000*/ 	.byte	0x04, 0x37
        /*0002*/ 	.short	(.L_23 - .L_22)
.L_22:
        /*0004*/ 	.word	0x00000082


	//----- nvinfo : EIATTR_KPARAM_INFO
	.align		4
.L_23:
        /*0008*/ 	.byte	0x04, 0x17
        /*000a*/ 	.short	(.L_25 - .L_24)
.L_24:
        /*000c*/ 	.word	0x00000000
        /*0010*/ 	.short	0x0000
        /*0012*/ 	.short	0x0070
        /*0014*/ 	.byte	0x00, 0xf0, 0x01, 0x10


	//----- nvinfo : EIATTR_SPARSE_MMA_MASK
	.align		4
.L_25:
        /*0018*/ 	.byte	0x03, 0x50
        /*001a*/ 	.short	0x0000


	//----- nvinfo : EIATTR_MAXREG_COUNT
	.align		4
        /*001c*/ 	.byte	0x03, 0x1b
        /*001e*/ 	.short	0x00a8


	//----- nvinfo : EIATTR_NUM_BARRIERS
	.align		4
        /*0020*/ 	.byte	0x02, 0x4c
        /*0022*/ 	.byte	0x03
	.zero		1


	//----- nvinfo : EIATTR_EXTERNS
	.align		4
        /*0024*/ 	.byte	0x04, 0x0f
        /*0026*/ 	.short	(.L_27 - .L_26)


	//   ....[0]....
	.align		4
.L_26:
        /*0028*/ 	.word	index@(__assertfail)


	//----- nvinfo : EIATTR_ANNOTATIONS
	.align		4
.L_27:
        /*002c*/ 	.byte	0x04, 0x55
        /*002e*/ 	.short	(.L_29 - .L_28)


	//   ....[0]....
.L_28:
        /*0030*/ 	.word	0x00000001
        /*0034*/ 	.byte	0xf0, 0x02, 0x00, 0x00, 0x01, 0x00, 0x00, 0x00, 0x80, 0x05, 0x00, 0x00, 0x01, 0x00, 0x00, 0x00
        /* <DEDUP_REMOVED lines=44> */
        /*0304*/ 	.byte	0x50, 0xb3, 0x00, 0x00


	//----- nvinfo : EIATTR_MERCURY_ISA_VERSION
	.align		4
.L_29:
        /*0308*/ 	.byte	0x03, 0x5f
        /*030a*/ 	.short	0x0101


	//----- nvinfo : EIATTR_INT_WARP_WIDE_INSTR_OFFSETS
	.align		4
        /*030c*/ 	.byte	0x04, 0x31
        /*030e*/ 	.short	(.L_31 - .L_30)


	//   ....[0]....
.L_30:
        /*0310*/ 	.word	0x00000430


	//   ....[1]....
        /*0314*/ 	.word	0x00000440


	//   ....[2]....
        /*0318*/ 	.word	0x000004d0


	//----- nvinfo : EIATTR_COOP_GROUP_MASK_REGIDS
	.align		4
.L_31:
        /*031c*/ 	.byte	0x04, 0x29
        /*031e*/ 	.short	(.L_33 - .L_32)


	//   ....[0]....
.L_32:
        /*0320*/ 	.word	0xffffffff


	//   ....[1]....
        /*0324*/ 	.word	0xffffffff


	//   ....[2]....
        /*0328*/ 	.word	0xffffffff


	//   ....[3]....
        /*032c*/ 	.word	0xffffffff


	//   ....[4]....
        /*0330*/ 	.word	0xffffffff


	//   ....[5]....
        /*0334*/ 	.word	0xffffffff


	//   ....[6]....
        /*0338*/ 	.word	0xffffffff


	//   ....[7]....
        /*033c*/ 	.word	0xffffffff


	//   ....[8]....
        /*0340*/ 	.word	0xffffffff


	//   ....[9]....
        /*0344*/ 	.word	0xffffffff


	//   ....[10]....
        /*0348*/ 	.word	0xffffffff


	//   ....[11]....
        /*034c*/ 	.word	0x0500000f


	//   ....[12]....
        /*0350*/ 	.word	0x0500000f


	//   ....[13]....
        /*0354*/ 	.word	0x0500000f


	//   ....[14]....
        /*0358*/ 	.word	0x0500000f


	//   ....[15]....
        /*035c*/ 	.word	0x0500000f


	//----- nvinfo : EIATTR_COOP_GROUP_INSTR_OFFSETS
	.align		4
.L_33:
        /*0360*/ 	.byte	0x04, 0x28
        /*0362*/ 	.short	(.L_35 - .L_34)


	//   ....[0]....
.L_34:
        /*0364*/ 	.word	0x00000070


	//   ....[1]....
        /*0368*/ 	.word	0x00000080


	//   ....[2]....
        /*036c*/ 	.word	0x00000140


	//   ....[3]....
        /*0370*/ 	.word	0x00000330


	//   ....[4]....
        /*0374*/ 	.word	0x00001040


	//   ....[5]....
        /*0378*/ 	.word	0x00001af0


	//   ....[6]....
        /*037c*/ 	.word	0x00001bf0


	//   ....[7]....
        /*0380*/ 	.word	0x00002410


	//   ....[8]....
        /*0384*/ 	.word	0x000024a0


	//   ....[9]....
        /*0388*/ 	.word	0x00002dd0


	//   ....[10]....
        /*038c*/ 	.word	0x00002ed0


	//   ....[11]....
        /*0390*/ 	.word	0x0000b6a0


	//   ....[12]....
        /*0394*/ 	.word	0x0000b7d0


	//   ....[13]....
        /*0398*/ 	.word	0x0000b8a0


	//   ....[14]....
        /*039c*/ 	.word	0x0000ba20


	//   ....[15]....
        /*03a0*/ 	.word	0x0000baf0


	//----- nvinfo : EIATTR_REG_RECONFIG
	.align		4
.L_35:
        /*03a4*/ 	.byte	0x01, 0x54
	.zero		2


	//----- nvinfo : EIATTR_SYSCALL_OFFSETS
	.align		4
        /*03a8*/ 	.byte	0x04, 0x46
        /*03aa*/ 	.short	(.L_37 - .L_36)


	//   ....[0]....
.L_36:
        /*03ac*/ 	.word	0x00001180


	//   ....[1]....
        /*03b0*/ 	.word	0x000012b0


	//   ....[2]....
        /*03b4*/ 	.word	0x000013a0


	//   ....[3]....
        /*03b8*/ 	.word	0x000094e0


	//   ....[4]....
        /*03bc*/ 	.word	0x00009610


	//----- nvinfo : EIATTR_MBARRIER_INSTR_OFFSETS
	.align		4
.L_37:
        /*03c0*/ 	.byte	0x04, 0x39
        /*03c2*/ 	.short	(.L_39 - .L_38)


	//   ....[0]....
.L_38:
        /*03c4*/ 	.word	0x00000240
        /*03c8*/ 	.word	0x000000ff
        /*03cc*/ 	.word	0x00000000
        /*03d0*/ 	.short	0x0100
        /*03d2*/ 	.byte	0x08
	.zero		1


	//   ....[1]....
        /*03d4*/ 	.word	0x00000250
        /*03d8*/ 	.word	0x000000ff
        /*03dc*/ 	.word	0x00000028
        /*03e0*/ 	.short	0x0100
        /*03e2*/ 	.byte	0x08
	.zero		1


	//   ....[2]....
        /*03e4*/ 	.word	0x00000260
        /*03e8*/ 	.word	0x000000ff
        /*03ec*/ 	.word	0x00000008
        /*03f0*/ 	.short	0x0100
        /*03f2*/ 	.byte	0x08
	.zero		1


	//   ....[3]....
        /*03f4*/ 	.word	0x00000270
        /*03f8*/ 	.word	0x000000ff
        /*03fc*/ 	.word	0x00000030
        /*0400*/ 	.short	0x0100
        /*0402*/ 	.byte	0x08
	.zero		1


	//   ....[4]....
        /*0404*/ 	.word	0x00000280
        /*0408*/ 	.word	0x000000ff
        /*040c*/ 	.word	0x00000010
        /*0410*/ 	.short	0x0100
        /*0412*/ 	.byte	0x08
	.zero		1


	//   ....[5]....
        /*0414*/ 	.word	0x00000290
        /*0418*/ 	.word	0x000000ff
        /*041c*/ 	.word	0x00000038
        /*0420*/ 	.short	0x0100
        /*0422*/ 	.byte	0x08
	.zero		1


	//   ....[6]....
        /*0424*/ 	.word	0x000002a0
        /*0428*/ 	.word	0x000000ff
        /*042c*/ 	.word	0x00000018
        /*0430*/ 	.short	0x0100
        /*0432*/ 	.byte	0x08
	.zero		1


	//   ....[7]....
        /*0434*/ 	.word	0x000002b0
        /*0438*/ 	.word	0x000000ff
        /*043c*/ 	.word	0x00000040
        /*0440*/ 	.short	0x0100
        /*0442*/ 	.byte	0x08
	.zero		1


	//   ....[8]....
        /*0444*/ 	.word	0x000002c0
        /*0448*/ 	.word	0x000000ff
        /*044c*/ 	.word	0x00000020
        /*0450*/ 	.short	0x0100
        /*0452*/ 	.byte	0x08
	.zero		1


	//   ....[9]....
        /*0454*/ 	.word	0x000002d0
        /*0458*/ 	.word	0x000000ff
        /*045c*/ 	.word	0x00000048
        /*0460*/ 	.short	0x0100
        /*0462*/ 	.byte	0x08
	.zero		1


	//   ....[10]....
        /*0464*/ 	.word	0x00000530
        /*0468*/ 	.word	0x000000ff
        /*046c*/ 	.word	0x00000060
        /*0470*/ 	.short	0x0100
        /*0472*/ 	.byte	0x06
	.zero		1


	//   ....[11]....
        /*0474*/ 	.word	0x00000540
        /*0478*/ 	.word	0x000000ff
        /*047c*/ 	.word	0x00000068
        /*0480*/ 	.short	0x0100
        /*0482*/ 	.byte	0x06
	.zero		1


	//   ....[12]....
        /*0484*/ 	.word	0x00001470
        /*0488*/ 	.word	0x00000003
        /*048c*/ 	.word	0x00000000
        /*0490*/ 	.short	0x010a
        /*0492*/ 	.byte	0x3f
	.zero		1


	//   ....[13]....
        /*0494*/ 	.word	0x000014b0
        /*0498*/ 	.word	0x00000003
        /*049c*/ 	.word	0x00000000
        /*04a0*/ 	.short	0x010a
        /*04a2*/ 	.byte	0x3f
	.zero		1


	//   ....[14]....
        /*04a4*/ 	.word	0x00001890
        /*04a8*/ 	.word	0x00000000
        /*04ac*/ 	.word	0x00000000
        /*04b0*/ 	.short	0x010a
        /*04b2*/ 	.byte	0x3f
	.zero		1


	//   ....[15]....
        /*04b4*/ 	.word	0x00002140
        /*04b8*/ 	.word	0x00000000
        /*04bc*/ 	.word	0x00000000
        /*04c0*/ 	.short	0x010a
        /*04c2*/ 	.byte	0x3f
	.zero		1


	//   ....[16]....
        /*04c4*/ 	.word	0x000026c0
        /*04c8*/ 	.word	0x00000004
        /*04cc*/ 	.word	0x00000000
        /*04d0*/ 	.short	0x010a
        /*04d2*/ 	.byte	0x3f
	.zero		1


	//   ....[17]....
        /*04d4*/ 	.word	0x000029f0
        /*04d8*/ 	.word	0x00000000
        /*04dc*/ 	.word	0x00000000
        /*04e0*/ 	.short	0x0101
        /*04e2*/ 	.byte	0x3f
	.zero		1


	//   ....[18]....
        /*04e4*/ 	.word	0x00002bf0
        /*04e8*/ 	.word	0x00000004
        /*04ec*/ 	.word	0x00000000
        /*04f0*/ 	.short	0x010a
        /*04f2*/ 	.byte	0x3f
	.zero		1


	//   ....[19]....
        /*04f4*/ 	.word	0x000033c0
        /*04f8*/ 	.word	0x00000072
        /*04fc*/ 	.word	0x00000000
        /*0500*/ 	.short	0x0101
        /*0502*/ 	.byte	0x3f
	.zero		1


	//   ....[20]....
        /*0504*/ 	.word	0x000036e0
        /*0508*/ 	.word	0x000000ff
        /*050c*/ 	.word	0x00000000
        /*0510*/ 	.short	0x0101
        /*0512*/ 	.byte	0x06
	.zero		1


	//   ....[21]....
        /*0514*/ 	.word	0x000099f0
        /*0518*/ 	.word	0x00000024
        /*051c*/ 	.word	0x00000028
        /*0520*/ 	.short	0x010a
        /*0522*/ 	.byte	0x3f
	.zero		1


	//   ....[22]....
        /*0524*/ 	.word	0x0000abe0
        /*0528*/ 	.word	0x00000000
        /*052c*/ 	.word	0x00000068
        /*0530*/ 	.short	0x0101
        /*0532*/ 	.byte	0x3f
	.zero		1


	//   ....[23]....
        /*0534*/ 	.word	0x0000b3e0
        /*0538*/ 	.word	0x00000007
        /*053c*/ 	.word	0x00000000
        /*0540*/ 	.short	0x010a
        /*0542*/ 	.byte	0x3f
	.zero		1


	//   ....[24]....
        /*0544*/ 	.word	0x0000b450
        /*0548*/ 	.word	0x00000008
        /*054c*/ 	.word	0x00000000
        /*0550*/ 	.short	0x010a
        /*0552*/ 	.byte	0x3f
	.zero		1


	//   ....[25]....
        /*0554*/ 	.word	0x0000b4e0
        /*0558*/ 	.word	0x00000009
        /*055c*/ 	.word	0x00000000
        /*0560*/ 	.short	0x010a
        /*0562*/ 	.byte	0x3f
	.zero		1


	//   ....[26]....
        /*0564*/ 	.word	0x0000b570
        /*0568*/ 	.word	0x00000006
        /*056c*/ 	.word	0x00000000
        /*0570*/ 	.short	0x010a
        /*0572*/ 	.byte	0x3f
	.zero		1


	//   ....[27]....
        /*0574*/ 	.word	0x0000b600
        /*0578*/ 	.word	0x00000003
        /*057c*/ 	.word	0x00000000
        /*0580*/ 	.short	0x010a
        /*0582*/ 	.byte	0x3f
	.zero		1


	//   ....[28]....
        /*0584*/ 	.word	0x0000b6d0
        /*0588*/ 	.word	0x00000003
        /*058c*/ 	.word	0x00000000
        /*0590*/ 	.short	0x010a
        /*0592*/ 	.byte	0x3f
	.zero		1


	//   ....[29]....
        /*0594*/ 	.word	0x0000b8d0
        /*0598*/ 	.word	0x00000000
        /*059c*/ 	.word	0x00000000
        /*05a0*/ 	.short	0x010a
        /*05a2*/ 	.byte	0x3f
	.zero		1


	//   ....[30]....
        /*05a4*/ 	.word	0x0000b920
        /*05a8*/ 	.word	0x00000004
        /*05ac*/ 	.word	0x00000000
        /*05b0*/ 	.short	0x010a
        /*05b2*/ 	.byte	0x3f
	.zero		1


	//   ....[31]....
        /*05b4*/ 	.word	0x0000bba0
        /*05b8*/ 	.word	0x00000024
        /*05bc*/ 	.word	0x00000028
        /*05c0*/ 	.short	0x010a
        /*05c2*/ 	.byte	0x3f
	.zero		1


	//   ....[32]....
        /*05c4*/ 	.word	0x0000bc70
        /*05c8*/ 	.word	0x00000007
        /*05cc*/ 	.word	0x00000000
        /*05d0*/ 	.short	0x010a
        /*05d2*/ 	.byte	0x3f
	.zero		1


	//   ....[33]....
        /*05d4*/ 	.word	0x0000bcc0
        /*05d8*/ 	.word	0x00000008
        /*05dc*/ 	.word	0x00000000
        /*05e0*/ 	.short	0x010a
        /*05e2*/ 	.byte	0x3f
	.zero		1


	//   ....[34]....
        /*05e4*/ 	.word	0x0000bd10
        /*05e8*/ 	.word	0x00000009
        /*05ec*/ 	.word	0x00000000
        /*05f0*/ 	.short	0x010a
        /*05f2*/ 	.byte	0x3f
	.zero		1


	//   ....[35]....
        /*05f4*/ 	.word	0x0000bd60
        /*05f8*/ 	.word	0x00000006
        /*05fc*/ 	.word	0x00000000
        /*0600*/ 	.short	0x010a
        /*0602*/ 	.byte	0x3f
	.zero		1


	//----- nvinfo : EIATTR_NUM_MBARRIERS
	.align		4
.L_39:
        /*0604*/ 	.byte	0x03, 0x38
        /*0606*/ 	.short	0x000c


	//----- nvinfo : EIATTR_EXIT_INSTR_OFFSETS
	.align		4
        /*0608*/ 	.byte	0x04, 0x1c
        /*060a*/ 	.short	(.L_41 - .L_40)


	//   ....[0]....
.L_40:
        /*060c*/ 	.word	0x00000680


	//   ....[1]....
        /*0610*/ 	.word	0x00000f80


	//   ....[2]....
        /*0614*/ 	.word	0x00008980


	//   ....[3]....
        /*0618*/ 	.word	0x00009010


	//   ....[4]....
        /*061c*/ 	.word	0x0000b650


	//----- nvinfo : EIATTR_MAX_THREADS
	.align		4
.L_41:
        /*0620*/ 	.byte	0x04, 0x05
        /*0622*/ 	.short	(.L_43 - .L_42)
.L_42:
        /*0624*/ 	.word	0x00000180
        /*0628*/ 	.word	0x00000001
        /*062c*/ 	.word	0x00000001


	//----- nvinfo : EIATTR_CRS_STACK_SIZE
	.align		4
.L_43:
        /*0630*/ 	.byte	0x04, 0x1e
        /*0632*/ 	.short	(.L_45 - .L_44)
.L_44:
        /*0634*/ 	.word	0x00000000


	//----- nvinfo : EIATTR_CBANK_PARAM_SIZE
	.align		4
.L_45:
        /*0638*/ 	.byte	0x03, 0x19
        /*063a*/ 	.short	0x0470


	//----- nvinfo : EIATTR_PARAM_CBANK
	.align		4
        /*063c*/ 	.byte	0x04, 0x0a
        /*063e*/ 	.short	(.L_47 - .L_46)
	.align		4
.L_46:
        /*0640*/ 	.word	index@(.nv.constant0._ZN7cutlass13device_kernelINS_4gemm6kernel13GemmUniversalIN4cute5tupleIJiiiiEEENS1_10collective13CollectiveMmaINS1_39MainloopSm90TmaGmmaRmemAWarpSpecializedILi5ENS5_IJNS4_1CILi1EEESB_SB_EEENS1_35KernelTmaWarpSpecializedCooperativeEEENS5_IJNSA_ILi256EEENSA_ILi64EEENSA_ILi32EEEEEEfNS5_IJSB_llEEEfSJ_NS4_8TiledMMAINS4_8MMA_AtomIJNS4_4SM904GMMA29MMA_64x64x8_F32TF32TF32_RS_TNILNSN_7ScaleInE1ELSP_1EEEEEENS4_6LayoutINS5_IJNSA_ILi2EEESB_SB_EEENS5_IJSB_NSA_ILi0EEESV_EEEEENS5_IJNS4_10UnderscoreESY_SY_EEEEENS4_13SM90_TMA_LOADENS4_14ComposedLayoutINS4_7SwizzleILi1ELi4ELi3EEENS4_18smem_ptr_flag_bitsILi32EEENSS_INS5_IJNSA_ILi8EEES17_EEENS5_IJSB_S17_EEEEEEENS4_9Copy_AtomIJNS4_39AutoVectorizingCopyWithAssumedAlignmentILi128EEEfEEENS4_8identityES11_S1B_vS1G_EENS_8epilogue10collective6detail29Sm90TmaWarpSpecializedAdapterINS1J_15DefaultEpilogueINS_10tfloat32_tENS5_IJlSB_lEEES1O_NS1I_6thread17LinearCombinationIS1N_Li1EffLNS1P_9ScaleType4KindE0ELNS_15FloatRoundStyleE2ES1N_EENS1_15EpilogueDefaultEEEEEvvEEEEvNT_6ParamsE)
        /*0644*/ 	.short	0x0210
        /*0646*/ 	.short	0x0470


	//----- nvinfo : EIATTR_SW_WAR
	.align		4
.L_47:
        /*0648*/ 	.byte	0x04, 0x36
        /*064a*/ 	.short	(.L_49 - .L_48)
.L_48:
        /*064c*/ 	.word	0x00000008
.L_49:


//--------------------- .nv.callgraph             --------------------------
	.section	.nv.callgraph,"",@"SHT_CUDA_CALLGRAPH"
	.align	4
	.sectionentsize	8
	.align		4
        /*0000*/ 	.word	0x00000000
	.align		4
        /*0004*/ 	.word	0xffffffff
	.align		4
        /*0008*/ 	.word	index@(_ZN7cutlass13device_kernelINS_4gemm6kernel13GemmUniversalIN4cute5tupleIJiiiiEEENS1_10collective13CollectiveMmaINS1_39MainloopSm90TmaGmmaRmemAWarpSpecializedILi5ENS5_IJNS4_1CILi1EEESB_SB_EEENS1_35KernelTmaWarpSpecializedCooperativeEEENS5_IJNSA_ILi256EEENSA_ILi64EEENSA_ILi32EEEEEEfNS5_IJSB_llEEEfSJ_NS4_8TiledMMAINS4_8MMA_AtomIJNS4_4SM904GMMA29MMA_64x64x8_F32TF32TF32_RS_TNILNSN_7ScaleInE1ELSP_1EEEEEENS4_6LayoutINS5_IJNSA_ILi2EEESB_SB_EEENS5_IJSB_NSA_ILi0EEESV_EEEEENS5_IJNS4_10UnderscoreESY_SY_EEEEENS4_13SM90_TMA_LOADENS4_14ComposedLayoutINS4_7SwizzleILi1ELi4ELi3EEENS4_18smem_ptr_flag_bitsILi32EEENSS_INS5_IJNSA_ILi8EEES17_EEENS5_IJSB_S17_EEEEEEENS4_9Copy_AtomIJNS4_39AutoVectorizingCopyWithAssumedAlignmentILi128EEEfEEENS4_8identityES11_S1B_vS1G_EENS_8epilogue10collective6detail29Sm90TmaWarpSpecializedAdapterINS1J_15DefaultEpilogueINS_10tfloat32_tENS5_IJlSB_lEEES1O_NS1I_6thread17LinearCombinationIS1N_Li1EffLNS1P_9ScaleType4KindE0ELNS_15FloatRoundStyleE2ES1N_EENS1_15EpilogueDefaultEEEEEvvEEEEvNT_6ParamsE)
	.align		4
        /*000c*/ 	.word	index@(__assertfail)
	.align		4
        /*0010*/ 	.word	0x00000000
	.align		4
        /*0014*/ 	.word	0xfffffffe
	.align		4
        /*0018*/ 	.word	0x00000000
	.align		4
        /*001c*/ 	.word	0xfffffffd
	.align		4
        /*0020*/ 	.word	0x00000000
	.align		4
        /*0024*/ 	.word	0xfffffffc


//--------------------- .nv.constant4             --------------------------
	.section	.nv.constant4,"a",@progbits
	.align	8
	.align		8
.nv.constant4:
        /*0000*/ 	.dword	__assertfail
	.align		8
        /*0008*/ 	.dword	__unnamed_1
	.align		8
        /*0010*/ 	.dword	__unnamed_2
	.align		8
        /*0018*/ 	.dword	__unnamed_3
	.align		8
        /*0020*/ 	.dword	_ZN39_INTERNAL_34eb8f8f_4_k_cu_186ab0f9_29724cuda3std3__45__cpo5beginE
	.align		8
        /*0028*/ 	.dword	_ZN39_INTERNAL_34eb8f8f_4_k_cu_186ab0f9_29724cuda3std3__45__cpo3endE
	.align		8
        /*0030*/ 	.dword	_ZN39_INTERNAL_34eb8f8f_4_k_cu_186ab0f9_29724cuda3std3__45__cpo6cbeginE
	.align		8
        /*0038*/ 	.dword	_ZN39_INTERNAL_34eb8f8f_4_k_cu_186ab0f9_29724cuda3std3__45__cpo4cendE
	.align		8
        /*0040*/ 	.dword	_ZN39_INTERNAL_34eb8f8f_4_k_cu_186ab0f9_29724cuda3std3__441_GLOBAL__N__34eb8f8f_4_k_cu_186ab0f9_29726ignoreE
	.align		8
        /*0048*/ 	.dword	_ZN39_INTERNAL_34eb8f8f_4_k_cu_186ab0f9_29724cuda3std3__419piecewise_constructE
	.align		8
        /*0050*/ 	.dword	_ZN39_INTERNAL_34eb8f8f_4_k_cu_186ab0f9_29724cuda3std3__48in_placeE
	.align		8
        /*0058*/ 	.dword	_ZN39_INTERNAL_34eb8f8f_4_k_cu_186ab0f9_29724cuda3std6ranges3__45__cpo4swapE
	.align		8
        /*0060*/ 	.dword	_ZN39_INTERNAL_34eb8f8f_4_k_cu_186ab0f9_29724cuda3std6ranges3__45__cpo9iter_moveE
	.align		8
        /*0068*/ 	.dword	_ZN39_INTERNAL_34eb8f8f_4_k_cu_186ab0f9_29724cute7productE
	.align		8
        /*0070*/ 	.dword	_ZN39_INTERNAL_34eb8f8f_4_k_cu_186ab0f9_29724cute1_E
	.align		8
        /*0078*/ 	.dword	$str$24
	.align		8
        /*0080*/ 	.dword	$str$25


//--------------------- .text._ZN7cutlass13device_kernelINS_4gemm6kernel13GemmUniversalIN4cute5tupleIJiiiiEEENS1_10collective13CollectiveMmaINS1_39MainloopSm90TmaGmmaRmemAWarpSpecializedILi5ENS5_IJNS4_1CILi1EEESB_SB_EEENS1_35KernelTmaWarpSpecializedCooperativeEEENS5_IJNSA_ILi256EEENSA_ILi64EEENSA_ILi32EEEEEEfNS5_IJSB_llEEEfSJ_NS4_8TiledMMAINS4_8MMA_AtomIJNS4_4SM904GMMA29MMA_64x64x8_F32TF32TF32_RS_TNILNSN_7ScaleInE1ELSP_1EEEEEENS4_6LayoutINS5_IJNSA_ILi2EEESB_SB_EEENS5_IJSB_NSA_ILi0EEESV_EEEEENS5_IJNS4_10UnderscoreESY_SY_EEEEENS4_13SM90_TMA_LOADENS4_14ComposedLayoutINS4_7SwizzleILi1ELi4ELi3EEENS4_18smem_ptr_flag_bitsILi32EEENSS_INS5_IJNSA_ILi8EEES17_EEENS5_IJSB_S17_EEEEEEENS4_9Copy_AtomIJNS4_39AutoVectorizingCopyWithAssumedAlignmentILi128EEEfEEENS4_8identityES11_S1B_vS1G_EENS_8epilogue10collective6detail29Sm90TmaWarpSpecializedAdapterINS1J_15DefaultEpilogueINS_10tfloat32_tENS5_IJlSB_lEEES1O_NS1I_6thread17LinearCombinationIS1N_Li1EffLNS1P_9ScaleType4KindE0ELNS_15FloatRoundStyleE2ES1N_EENS1_15EpilogueDefaultEEEEEvvEEEEvNT_6ParamsE --------------------------
	.section	.text._ZN7cutlass13device_kernelINS_4gemm6kernel13GemmUniversalIN4cute5tupleIJiiiiEEENS1_10collective13CollectiveMmaINS1_39MainloopSm90TmaGmmaRmemAWarpSpecializedILi5ENS5_IJNS4_1CILi1EEESB_SB_EEENS1_35KernelTmaWarpSpecializedCooperativeEEENS5_IJNSA_ILi256EEENSA_ILi64EEENSA_ILi32EEEEEEfNS5_IJSB_llEEEfSJ_NS4_8TiledMMAINS4_8MMA_AtomIJNS4_4SM904GMMA29MMA_64x64x8_F32TF32TF32_RS_TNILNSN_7ScaleInE1ELSP_1EEEEEENS4_6LayoutINS5_IJNSA_ILi2EEESB_SB_EEENS5_IJSB_NSA_ILi0EEESV_EEEEENS5_IJNS4_10UnderscoreESY_SY_EEEEENS4_13SM90_TMA_LOADENS4_14ComposedLayoutINS4_7SwizzleILi1ELi4ELi3EEENS4_18smem_ptr_flag_bitsILi32EEENSS_INS5_IJNSA_ILi8EEES17_EEENS5_IJSB_S17_EEEEEEENS4_9Copy_AtomIJNS4_39AutoVectorizingCopyWithAssumedAlignmentILi128EEEfEEENS4_8identityES11_S1B_vS1G_EENS_8epilogue10collective6detail29Sm90TmaWarpSpecializedAdapterINS1J_15DefaultEpilogueINS_10tfloat32_tENS5_IJlSB_lEEES1O_NS1I_6thread17LinearCombinationIS1N_Li1EffLNS1P_9ScaleType4KindE0ELNS_15FloatRoundStyleE2ES1N_EENS1_15EpilogueDefaultEEEEEvvEEEEvNT_6ParamsE,"ax",@progbits
	.align	128
.text._ZN7cutlass13device_kernelINS_4gemm6kernel13GemmUniversalIN4cute5tupleIJiiiiEEENS1_10collective13CollectiveMmaINS1_39MainloopSm90TmaGmmaRmemAWarpSpecializedILi5ENS5_IJNS4_1CILi1EEESB_SB_EEENS1_35KernelTmaWarpSpecializedCooperativeEEENS5_IJNSA_ILi256EEENSA_ILi64EEENSA_ILi32EEEEEEfNS5_IJSB_llEEEfSJ_NS4_8TiledMMAINS4_8MMA_AtomIJNS4_4SM904GMMA29MMA_64x64x8_F32TF32TF32_RS_TNILNSN_7ScaleInE1ELSP_1EEEEEENS4_6LayoutINS5_IJNSA_ILi2EEESB_SB_EEENS5_IJSB_NSA_ILi0EEESV_EEEEENS5_IJNS4_10UnderscoreESY_SY_EEEEENS4_13SM90_TMA_LOADENS4_14ComposedLayoutINS4_7SwizzleILi1ELi4ELi3EEENS4_18smem_ptr_flag_bitsILi32EEENSS_INS5_IJNSA_ILi8EEES17_EEENS5_IJSB_S17_EEEEEEENS4_9Copy_AtomIJNS4_39AutoVectorizingCopyWithAssumedAlignmentILi128EEEfEEENS4_8identityES11_S1B_vS1G_EENS_8epilogue10collective6detail29Sm90TmaWarpSpecializedAdapterINS1J_15DefaultEpilogueINS_10tfloat32_tENS5_IJlSB_lEEES1O_NS1I_6thread17LinearCombinationIS1N_Li1EffLNS1P_9ScaleType4KindE0ELNS_15FloatRoundStyleE2ES1N_EENS1_15EpilogueDefaultEEEEEvvEEEEvNT_6ParamsE:
        .type           _ZN7cutlass13device_kernelINS_4gemm6kernel13GemmUniversalIN4cute5tupleIJiiiiEEENS1_10collective13CollectiveMmaINS1_39MainloopSm90TmaGmmaRmemAWarpSpecializedILi5ENS5_IJNS4_1CILi1EEESB_SB_EEENS1_35KernelTmaWarpSpecializedCooperativeEEENS5_IJNSA_ILi256EEENSA_ILi64EEENSA_ILi32EEEEEEfNS5_IJSB_llEEEfSJ_NS4_8TiledMMAINS4_8MMA_AtomIJNS4_4SM904GMMA29MMA_64x64x8_F32TF32TF32_RS_TNILNSN_7ScaleInE1ELSP_1EEEEEENS4_6LayoutINS5_IJNSA_ILi2EEESB_SB_EEENS5_IJSB_NSA_ILi0EEESV_EEEEENS5_IJNS4_10UnderscoreESY_SY_EEEEENS4_13SM90_TMA_LOADENS4_14ComposedLayoutINS4_7SwizzleILi1ELi4ELi3EEENS4_18smem_ptr_flag_bitsILi32EEENSS_INS5_IJNSA_ILi8EEES17_EEENS5_IJSB_S17_EEEEEEENS4_9Copy_AtomIJNS4_39AutoVectorizingCopyWithAssumedAlignmentILi128EEEfEEENS4_8identityES11_S1B_vS1G_EENS_8epilogue10collective6detail29Sm90TmaWarpSpecializedAdapterINS1J_15DefaultEpilogueINS_10tfloat32_tENS5_IJlSB_lEEES1O_NS1I_6thread17LinearCombinationIS1N_Li1EffLNS1P_9ScaleType4KindE0ELNS_15FloatRoundStyleE2ES1N_EENS1_15EpilogueDefaultEEEEEvvEEEEvNT_6ParamsE,@function
        .size           _ZN7cutlass13device_kernelINS_4gemm6kernel13GemmUniversalIN4cute5tupleIJiiiiEEENS1_10collective13CollectiveMmaINS1_39MainloopSm90TmaGmmaRmemAWarpSpecializedILi5ENS5_IJNS4_1CILi1EEESB_SB_EEENS1_35KernelTmaWarpSpecializedCooperativeEEENS5_IJNSA_ILi256EEENSA_ILi64EEENSA_ILi32EEEEEEfNS5_IJSB_llEEEfSJ_NS4_8TiledMMAINS4_8MMA_AtomIJNS4_4SM904GMMA29MMA_64x64x8_F32TF32TF32_RS_TNILNSN_7ScaleInE1ELSP_1EEEEEENS4_6LayoutINS5_IJNSA_ILi2EEESB_SB_EEENS5_IJSB_NSA_ILi0EEESV_EEEEENS5_IJNS4_10UnderscoreESY_SY_EEEEENS4_13SM90_TMA_LOADENS4_14ComposedLayoutINS4_7SwizzleILi1ELi4ELi3EEENS4_18smem_ptr_flag_bitsILi32EEENSS_INS5_IJNSA_ILi8EEES17_EEENS5_IJSB_S17_EEEEEEENS4_9Copy_AtomIJNS4_39AutoVectorizingCopyWithAssumedAlignmentILi128EEEfEEENS4_8identityES11_S1B_vS1G_EENS_8epilogue10collective6detail29Sm90TmaWarpSpecializedAdapterINS1J_15DefaultEpilogueINS_10tfloat32_tENS5_IJlSB_lEEES1O_NS1I_6thread17LinearCombinationIS1N_Li1EffLNS1P_9ScaleType4KindE0ELNS_15FloatRoundStyleE2ES1N_EENS1_15EpilogueDefaultEEEEEvvEEEEvNT_6ParamsE,(.L_x_219 - _ZN7cutlass13device_kernelINS_4gemm6kernel13GemmUniversalIN4cute5tupleIJiiiiEEENS1_10collective13CollectiveMmaINS1_39MainloopSm90TmaGmmaRmemAWarpSpecializedILi5ENS5_IJNS4_1CILi1EEESB_SB_EEENS1_35KernelTmaWarpSpecializedCooperativeEEENS5_IJNSA_ILi256EEENSA_ILi64EEENSA_ILi32EEEEEEfNS5_IJSB_llEEEfSJ_NS4_8TiledMMAINS4_8MMA_AtomIJNS4_4SM904GMMA29MMA_64x64x8_F32TF32TF32_RS_TNILNSN_7ScaleInE1ELSP_1EEEEEENS4_6LayoutINS5_IJNSA_ILi2EEESB_SB_EEENS5_IJSB_NSA_ILi0EEESV_EEEEENS5_IJNS4_10UnderscoreESY_SY_EEEEENS4_13SM90_TMA_LOADENS4_14ComposedLayoutINS4_7SwizzleILi1ELi4ELi3EEENS4_18smem_ptr_flag_bitsILi32EEENSS_INS5_IJNSA_ILi8EEES17_EEENS5_IJSB_S17_EEEEEEENS4_9Copy_AtomIJNS4_39AutoVectorizingCopyWithAssumedAlignmentILi128EEEfEEENS4_8identityES11_S1B_vS1G_EENS_8epilogue10collective6detail29Sm90TmaWarpSpecializedAdapterINS1J_15DefaultEpilogueINS_10tfloat32_tENS5_IJlSB_lEEES1O_NS1I_6thread17LinearCombinationIS1N_Li1EffLNS1P_9ScaleType4KindE0ELNS_15FloatRoundStyleE2ES1N_EENS1_15EpilogueDefaultEEEEEvvEEEEvNT_6ParamsE)
        .other          _ZN7cutlass13device_kernelINS_4gemm6kernel13GemmUniversalIN4cute5tupleIJiiiiEEENS1_10collective13CollectiveMmaINS1_39MainloopSm90TmaGmmaRmemAWarpSpecializedILi5ENS5_IJNS4_1CILi1EEESB_SB_EEENS1_35KernelTmaWarpSpecializedCooperativeEEENS5_IJNSA_ILi256EEENSA_ILi64EEENSA_ILi32EEEEEEfNS5_IJSB_llEEEfSJ_NS4_8TiledMMAINS4_8MMA_AtomIJNS4_4SM904GMMA29MMA_64x64x8_F32TF32TF32_RS_TNILNSN_7ScaleInE1ELSP_1EEEEEENS4_6LayoutINS5_IJNSA_ILi2EEESB_SB_EEENS5_IJSB_NSA_ILi0EEESV_EEEEENS5_IJNS4_10UnderscoreESY_SY_EEEEENS4_13SM90_TMA_LOADENS4_14ComposedLayoutINS4_7SwizzleILi1ELi4ELi3EEENS4_18smem_ptr_flag_bitsILi32EEENSS_INS5_IJNSA_ILi8EEES17_EEENS5_IJSB_S17_EEEEEEENS4_9Copy_AtomIJNS4_39AutoVectorizingCopyWithAssumedAlignmentILi128EEEfEEENS4_8identityES11_S1B_vS1G_EENS_8epilogue10collective6detail29Sm90TmaWarpSpecializedAdapterINS1J_15DefaultEpilogueINS_10tfloat32_tENS5_IJlSB_lEEES1O_NS1I_6thread17LinearCombinationIS1N_Li1EffLNS1P_9ScaleType4KindE0ELNS_15FloatRoundStyleE2ES1N_EENS1_15EpilogueDefaultEEEEEvvEEEEvNT_6ParamsE,@"STO_CUDA_ENTRY STV_DEFAULT"
_ZN7cutlass13device_kernelINS_4gemm6kernel13GemmUniversalIN4cute5tupleIJiiiiEEENS1_10collective13CollectiveMmaINS1_39MainloopSm90TmaGmmaRmemAWarpSpecializedILi5ENS5_IJNS4_1CILi1EEESB_SB_EEENS1_35KernelTmaWarpSpecializedCooperativeEEENS5_IJNSA_ILi256EEENSA_ILi64EEENSA_ILi32EEEEEEfNS5_IJSB_llEEEfSJ_NS4_8TiledMMAINS4_8MMA_AtomIJNS4_4SM904GMMA29MMA_64x64x8_F32TF32TF32_RS_TNILNSN_7ScaleInE1ELSP_1EEEEEENS4_6LayoutINS5_IJNSA_ILi2EEESB_SB_EEENS5_IJSB_NSA_ILi0EEESV_EEEEENS5_IJNS4_10UnderscoreESY_SY_EEEEENS4_13SM90_TMA_LOADENS4_14ComposedLayoutINS4_7SwizzleILi1ELi4ELi3EEENS4_18smem_ptr_flag_bitsILi32EEENSS_INS5_IJNSA_ILi8EEES17_EEENS5_IJSB_S17_EEEEEEENS4_9Copy_AtomIJNS4_39AutoVectorizingCopyWithAssumedAlignmentILi128EEEfEEENS4_8identityES11_S1B_vS1G_EENS_8epilogue10collective6detail29Sm90TmaWarpSpecializedAdapterINS1J_15DefaultEpilogueINS_10tfloat32_tENS5_IJlSB_lEEES1O_NS1I_6thread17LinearCombinationIS1N_Li1EffLNS1P_9ScaleType4KindE0ELNS_15FloatRoundStyleE2ES1N_EENS1_15EpilogueDefaultEEEEEvvEEEEvNT_6ParamsE:
[----:B------:R-:W0:Y:S02]  /*0000*/  LDC R1, c[0x0][0x28] ;  /* 0x00000a00ff017b82 */ /* 0x000e240000000800 */
[----:B0-----:R-:W-:Y:S01]  /*0010*/  VIADD R1, R1, 0xffffff90 ;  /* 0xffffff9001017836 */ /* 0x001fe20000000000 */
[----:B------:R-:W0:Y:S01]  /*0020*/  S2R R2, SR_TID.X ;  /* 0x0000000000027919 */ /* 0x000e220000002100 */
[----:B------:R-:W-:Y:S01]  /*0030*/  ELECT P0, URZ, PT ;  /* 0x00000000003f782f */ /* 0x000fe20003800000 */
[----:B------:R-:W-:Y:S01]  /*0040*/  BSSY B0, `(.L_x_0) ;  /* 0x000000f000007945 */ /* 0x000fe20003800000 */
[--C-:B0-----:R-:W-:Y:S02]  /*0050*/  SHF.R.U32.HI R17, RZ, 0x5, R2.reuse ;  /* 0x00000005ff117819 */ /* 0x101fe40000011602 */
[----:B------:R-:W-:-:S03]  /*0060*/  SHF.R.U32.HI R16, RZ, 0x7, R2 ;  /* 0x00000007ff107819 */ /* 0x000fc60000011602 */
[----:B------:R-:W0:Y:S04]  /*0070*/  SHFL.IDX PT, R0, R17, RZ, 0x1f ;  /* 0x00001fff11007589 */ /* 0x000e2800000e0000 */
[----:B------:R1:W2:Y:S01]  /*0080*/  SHFL.IDX PT, R5, R16, RZ, 0x1f ;  /* 0x00001fff10057589 */ /* 0x0002a200000e0000 */
[----:B0-----:R-:W-:-:S13]  /*0090*/  ISETP.NE.OR P0, PT, R0, RZ, !P0 ;  /* 0x000000ff0000720c */ /* 0x001fda0004705670 */
[----:B-12---:R-:W-:Y:S05]  /*00a0*/  @P0 BRA `(.L_x_1) ;  /* 0x0000000000200947 */ /* 0x006fea0003800000 */
[----:B------:R-:W-:Y:S02]  /*00b0*/  ULDC.64 UR4, c[0x0][0x198] ;  /* 0x0000660000047ab9 */ /* 0x000fe40000000a00 */
[----:B------:R-:W-:Y:S02]  /*00c0*/  UIADD3 UR6, UP0, UR4, 0xf0, URZ ;  /* 0x000000f004067890 */ /* 0x000fe4000ff1e03f */
[----:B------:R-:W-:Y:S02]  /*00d0*/  UIADD3 UR4, UP1, UR4, 0x1f0, URZ ;  /* 0x000001f004047890 */ /* 0x000fe4000ff3e03f */
[----:B------:R-:W-:Y:S02]  /*00e0*/  UIADD3.X UR7, URZ, UR5, URZ, UP0, !UPT ;  /* 0x000000053f077290 */ /* 0x000fe400087fe43f */
[----:B------:R-:W-:-:S07]  /*00f0*/  UIADD3.X UR5, URZ, UR5, URZ, UP1, !UPT ;  /* 0x000000053f057290 */ /* 0x000fce0008ffe43f */
[----:B------:R0:W-:Y:S02]  /*0100*/  UTMACCTL.PF [UR6] ;  /* 0x00000000060079b9 */ /* 0x0001e40008040000 */
[----:B------:R0:W-:Y:S02]  /*0110*/  UTMACCTL.PF [UR4] ;  /* 0x00000000040079b9 */ /* 0x0001e40008040000 */
[----:B0-----:R-:W-:Y:S01]  /*0120*/  NOP ;  /* 0x0000000000007918 */ /* 0x001fe20000000000 */
.L_x_1:
[----:B------:R-:W-:Y:S05]  /*0130*/  BSYNC B0 ;  /* 0x0000000000007941 */ /* 0x000fea0003800000 */
.L_x_0:
[----:B------:R-:W0:Y:S02]  /*0140*/  SHFL.IDX PT, R2, R17, RZ, 0x1f ;  /* 0x00001fff11027589 */ /* 0x000e2400000e0000 */
[----:B0-----:R-:W-:-:S13]  /*0150*/  ISETP.NE.AND P0, PT, R2, RZ, PT ;  /* 0x000000ff0200720c */ /* 0x001fda0003f05270 */
[----:B------:R-:W-:Y:S05]  /*0160*/  @P0 BRA `(.L_x_2) ;  /* 0x0000000000600947 */ /* 0x000fea0003800000 */
[----:B------:R-:W0:Y:S01]  /*0170*/  S2UR UR8, SR_CgaCtaId ;  /* 0x00000000000879c3 */ /* 0x000e220000008800 */
[----:B------:R-:W-:Y:S01]  /*0180*/  UMOV UR4, 0x400 ;  /* 0x0000040000047882 */ /* 0x000fe20000000000 */
[----:B------:R-:W-:Y:S01]  /*0190*/  UMOV UR5, 0x1 ;  /* 0x0000000100057882 */ /* 0x000fe20000000000 */
[----:B------:R-:W-:Y:S01]  /*01a0*/  UMOV UR6, 0x100 ;  /* 0x0000010000067882 */ /* 0x000fe20000000000 */
[----:B------:R-:W-:Y:S01]  /*01b0*/  ELECT P0, URZ, PT ;  /* 0x00000000003f782f */ /* 0x000fe20003800000 */
[----:B------:R-:W-:-:S04]  /*01c0*/  UIADD3 UR6, -UR6, 0x100000, URZ ;  /* 0x0010000006067890 */ /* 0x000fc8000fffe13f */
[----:B------:R-:W-:Y:S02]  /*01d0*/  USHF.L.U32 UR7, UR6, 0xb, URZ ;  /* 0x0000000b06077899 */ /* 0x000fe4000800063f */
[----:B------:R-:W-:Y:S02]  /*01e0*/  USHF.L.U32 UR6, UR6, 0x1, URZ ;  /* 0x0000000106067899 */ /* 0x000fe4000800063f */
[----:B0-----:R-:W-:Y:S02]  /*01f0*/  ULEA UR8, UR8, UR4, 0x18 ;  /* 0x0000000408087291 */ /* 0x001fe4000f8ec03f */
[----:B------:R-:W-:-:S04]  /*0200*/  UIADD3 UR4, -UR5, 0x100000, URZ ;  /* 0x0010000005047890 */ /* 0x000fc8000fffe13f */
[----:B------:R-:W-:Y:S02]  /*0210*/  USHF.L.U32 UR5, UR4, 0xb, URZ ;  /* 0x0000000b04057899 */ /* 0x000fe4000800063f */
[----:B------:R-:W-:Y:S01]  /*0220*/  USHF.L.U32 UR4, UR4, 0x1, URZ ;  /* 0x0000000104047899 */ /* 0x000fe2000800063f */
[----:B------:R-:W0:Y:S11]  /*0230*/  FENCE.VIEW.ASYNC.S ;  /* 0x00000000000073c6 */ /* 0x000e360000000000 */
[----:B0-----:R0:W1:Y:S01]  /*0240*/  SYNCS.EXCH.64 URZ, [UR8], UR4 ;  /* 0x00000004083f75b2 */ /* 0x0010620008000100 */
[----:B------:R0:W2:Y:S01]  /*0250*/  SYNCS.EXCH.64 URZ, [UR8+0x28], UR6 ;  /* 0x00002806083f75b2 */ /* 0x0000a20008000100 */
[----:B------:R0:W3:Y:S01]  /*0260*/  SYNCS.EXCH.64 URZ, [UR8+0x8], UR4 ;  /* 0x00000804083f75b2 */ /* 0x0000e20008000100 */
[----:B------:R0:W4:Y:S01]  /*0270*/  SYNCS.EXCH.64 URZ, [UR8+0x30], UR6 ;  /* 0x00003006083f75b2 */ /* 0x0001220008000100 */
[----:B------:R0:W0:Y:S01]  /*0280*/  SYNCS.EXCH.64 URZ, [UR8+0x10], UR4 ;  /* 0x00001004083f75b2 */ /* 0x0000220008000100 */
[----:B------:R0:W0:Y:S01]  /*0290*/  SYNCS.EXCH.64 URZ, [UR8+0x38], UR6 ;  /* 0x00003806083f75b2 */ /* 0x0000220008000100 */
[----:B------:R0:W0:Y:S01]  /*02a0*/  SYNCS.EXCH.64 URZ, [UR8+0x18], UR4 ;  /* 0x00001804083f75b2 */ /* 0x0000220008000100 */
[----:B------:R0:W0:Y:S01]  /*02b0*/  SYNCS.EXCH.64 URZ, [UR8+0x40], UR6 ;  /* 0x00004006083f75b2 */ /* 0x0000220008000100 */
[----:B------:R0:W0:Y:S01]  /*02c0*/  SYNCS.EXCH.64 URZ, [UR8+0x20], UR4 ;  /* 0x00002004083f75b2 */ /* 0x0000220008000100 */
[----:B------:R0:W0:Y:S01]  /*02d0*/  SYNCS.EXCH.64 URZ, [UR8+0x48], UR6 ;  /* 0x00004806083f75b2 */ /* 0x0000220008000100 */
[----:B------:R-:W-:Y:S01]  /*02e0*/  NOP ;  /* 0x0000000000007918 */ /* 0x000fe20000000000 */
.L_x_2:
[----:B------:R-:W5:Y:S01]  /*02f0*/  LDL.LU R6, [R1+0x28] ;  /* 0x0000280001067983 */ /* 0x000f620000300800 */
[----:B------:R-:W1:Y:S01]  /*0300*/  LDC R3, c[0x0][0x65c] ;  /* 0x00019700ff037b82 */ /* 0x000e620000000800 */
[----:B------:R-:W-:Y:S02]  /*0310*/  ELECT P0, URZ, PT ;  /* 0x00000000003f782f */ /* 0x000fe40003800000 */
[C---:B------:R-:W-:Y:S01]  /*0320*/  ISETP.NE.AND P2, PT, R5.reuse, RZ, PT ;  /* 0x000000ff0500720c */ /* 0x040fe20003f45270 */
[----:B------:R-:W2:Y:S01]  /*0330*/  SHFL.IDX PT, R2, R17, RZ, 0x1f ;  /* 0x00001fff11027589 */ /* 0x000ea200000e0000 */
[----:B0-----:R-:W-:Y:S01]  /*0340*/  UMOV UR4, 0x20 ;  /* 0x0000002000047882 */ /* 0x001fe20000000000 */
[----:B------:R-:W-:Y:S01]  /*0350*/  VIADD R10, R5, 0xffffffff ;  /* 0xffffffff050a7836 */ /* 0x000fe20000000000 */
[----:B------:R-:W-:Y:S01]  /*0360*/  NOP ;  /* 0x0000000000007918 */ /* 0x000fe20000000000 */
[----:B------:R-:W0:Y:S01]  /*0370*/  S2R R4, SR_CTAID.Y ;  /* 0x0000000000047919 */ /* 0x000e220000002600 */
[----:B------:R-:W-:-:S02]  /*0380*/  NOP ;  /* 0x0000000000007918 */ /* 0x000fc40000000000 */
[----:B------:R-:W-:Y:S02]  /*0390*/  ISETP.GE.U32.AND P1, PT, R10, 0x2, PT ;  /* 0x000000020a00780c */ /* 0x000fe40003f26070 */
[----:B-1----:R-:W-:Y:S02]  /*03a0*/  ISETP.NE.AND P3, PT, R3, 0x1, PT ;  /* 0x000000010300780c */ /* 0x002fe40003f65270 */
[----:B------:R-:W-:Y:S02]  /*03b0*/  SHF.R.S32.HI R3, RZ, 0x1f, R0 ;  /* 0x0000001fff037819 */ /* 0x000fe40000011400 */
[----:B--2---:R-:W-:Y:S02]  /*03c0*/  ISETP.NE.OR P0, PT, R2, RZ, !P0 ;  /* 0x000000ff0200720c */ /* 0x004fe40004705670 */
[----:B------:R-:W1:Y:S01]  /*03d0*/  S2R R2, SR_CTAID.X ;  /* 0x0000000000027919 */ /* 0x000e620000002500 */
[----:B------:R-:W-:-:S04]  /*03e0*/  LEA.HI R3, R3, R0, RZ, 0x2 ;  /* 0x0000000003037211 */ /* 0x000fc800078f10ff */
[----:B------:R-:W-:Y:S02]  /*03f0*/  LOP3.LUT R3, R3, 0xfffffffc, RZ, 0xc0, !PT ;  /* 0xfffffffc03037812 */ /* 0x000fe400078ec0ff */
[----:B------:R-:W1:Y:S01]  /*0400*/  @P3 LDC R9, c[0x0][0x10] ;  /* 0x00000400ff093b82 */ /* 0x000e620000000800 */
[----:B------:R-:W-:Y:S02]  /*0410*/  @P3 IMAD.MOV.U32 R7, RZ, RZ, RZ ;  /* 0x000000ffff073224 */ /* 0x000fe400078e00ff */
[----:B------:R-:W-:Y:S01]  /*0420*/  IMAD.IADD R0, R0, 0x1, -R3 ;  /* 0x0000000100007824 */ /* 0x000fe200078e0a03 */
[----:B------:R-:W-:Y:S01]  /*0430*/  VOTEU.ALL UP0, P0 ;  /* 0x00000000003f7886 */ /* 0x000fe20000000000 */
[----:B------:R-:W-:Y:S01]  /*0440*/  VOTEU.ALL UP1, P0 ;  /* 0x00000000003f7886 */ /* 0x000fe20000020000 */
[----:B------:R-:W-:Y:S02]  /*0450*/  IMAD.MOV.U32 R3, RZ, RZ, RZ ;  /* 0x000000ffff037224 */ /* 0x000fe400078e00ff */
[----:B------:R-:W2:Y:S01]  /*0460*/  @!P3 LDC R11, c[0x0][0xc] ;  /* 0x00000300ff0bbb82 */ /* 0x000ea20000000800 */
[----:B------:R-:W-:Y:S01]  /*0470*/  @!UP0 UMOV UR6, 0x400 ;  /* 0x0000040000068882 */ /* 0x000fe20000000000 */
[----:B------:R-:W-:-:S04]  /*0480*/  @!UP0 UIADD3 UR4, -UR4, 0x100000, URZ ;  /* 0x0010000004048890 */ /* 0x000fc8000fffe13f */
[----:B------:R-:W-:Y:S02]  /*0490*/  @!UP0 USHF.L.U32 UR5, UR4, 0xb, URZ ;  /* 0x0000000b04058899 */ /* 0x000fe4000800063f */
[----:B------:R-:W-:Y:S01]  /*04a0*/  @!UP0 USHF.L.U32 UR4, UR4, 0x1, URZ ;  /* 0x0000000104048899 */ /* 0x000fe2000800063f */
[----:B------:R-:W3:Y:S02]  /*04b0*/  @!UP0 S2UR UR7, SR_CgaCtaId ;  /* 0x00000000000789c3 */ /* 0x000ee40000008800 */
[----:B---3--:R-:W-:Y:S01]  /*04c0*/  @!UP0 ULEA UR6, UR7, UR6, 0x18 ;  /* 0x0000000607068291 */ /* 0x008fe2000f8ec03f */
[----:B------:R-:W-:Y:S01]  /*04d0*/  VOTEU.ALL UP0, P0 ;  /* 0x00000000003f7886 */ /* 0x000fe20000000000 */
[----:B------:R-:W-:-:S04]  /*04e0*/  ISETP.NE.AND P0, PT, R0, 0x3, PT ;  /* 0x000000030000780c */ /* 0x000fc80003f05270 */
[----:B------:R-:W-:-:S04]  /*04f0*/  ISETP.EQ.OR P0, PT, R0, RZ, !P0 ;  /* 0x000000ff0000720c */ /* 0x000fc80004702670 */
[----:B------:R-:W-:Y:S01]  /*0500*/  ISETP.EQ.AND P0, PT, R5, RZ, P0 ;  /* 0x000000ff0500720c */ /* 0x000fe20000702270 */
[----:B------:R-:W-:Y:S01]  /*0510*/  @P3 IMAD.MOV.U32 R5, RZ, RZ, RZ ;  /* 0x000000ffff053224 */ /* 0x000fe200078e00ff */
[----:B------:R-:W3:Y:S02]  /*0520*/  FENCE.VIEW.ASYNC.S ;  /* 0x00000000000073c6 */ /* 0x000ee40000000000 */
[----:B---3--:R3:W4:Y:S01]  /*0530*/  @!UP0 SYNCS.EXCH.64 URZ, [UR6+0x60], UR4 ;  /* 0x00006004063f85b2 */ /* 0x0087220008000100 */
[----:B------:R3:W4:Y:S01]  /*0540*/  @!UP1 SYNCS.EXCH.64 URZ, [UR6+0x68], UR4 ;  /* 0x00006804063f95b2 */ /* 0x0007220008000100 */
[----:B------:R-:W-:Y:S01]  /*0550*/  NOP ;  /* 0x0000000000007918 */ /* 0x000fe20000000000 */
[----:B-----5:R-:W-:-:S04]  /*0560*/  LOP3.LUT R6, R6, 0xfffff7ff, RZ, 0xc0, !PT ;  /* 0xfffff7ff06067812 */ /* 0x020fc800078ec0ff */
[----:B------:R-:W-:-:S05]  /*0570*/  @P3 LOP3.LUT R6, R6, 0x800, RZ, 0xfc, !PT ;  /* 0x0000080006063812 */ /* 0x000fca00078efcff */
[----:B------:R0:W-:Y:S02]  /*0580*/  STL [R1+0x28], R6 ;  /* 0x0000280601007387 */ /* 0x0001e40000100800 */
[----:B0-----:R-:W-:-:S04]  /*0590*/  @P3 IMAD.MOV.U32 R6, RZ, RZ, R4 ;  /* 0x000000ffff063224 */ /* 0x001fc800078e0004 */
[----:B-1----:R-:W-:-:S04]  /*05a0*/  @P3 IMAD.WIDE.U32 R8, R2, R9, R6 ;  /* 0x0000000902083225 */ /* 0x002fc800078e0006 */
[----:B--2---:R-:W-:-:S04]  /*05b0*/  @!P3 IMAD.WIDE.U32 R6, R11, R4, R2 ;  /* 0x000000040b06b225 */ /* 0x004fc800078e0002 */
[----:B------:R-:W-:Y:S01]  /*05c0*/  @P3 IMAD.IADD R20, R9, 0x1, R5 ;  /* 0x0000000109143824 */ /* 0x000fe200078e0205 */
[----:B------:R-:W-:Y:S01]  /*05d0*/  SEL R5, RZ, 0x1, !P0 ;  /* 0x00000001ff057807 */ /* 0x000fe20004000000 */
[----:B------:R-:W-:Y:S02]  /*05e0*/  @P3 IMAD.MOV.U32 R12, RZ, RZ, R8 ;  /* 0x000000ffff0c3224 */ /* 0x000fe400078e0008 */
[----:B------:R-:W-:Y:S01]  /*05f0*/  @!P3 IMAD.MOV.U32 R12, RZ, RZ, R6 ;  /* 0x000000ffff0cb224 */ /* 0x000fe200078e0006 */
[----:B------:R-:W-:Y:S01]  /*0600*/  SEL R5, R5, 0x2, P1 ;  /* 0x0000000205057807 */ /* 0x000fe20000800000 */
[----:B------:R-:W-:-:S03]  /*0610*/  @!P3 IMAD.MOV.U32 R20, RZ, RZ, R7 ;  /* 0x000000ffff14b224 */ /* 0x000fc600078e0007 */
[----:B------:R3:W-:Y:S04]  /*0620*/  STL [R1+0x38], R12 ;  /* 0x0000380c01007387 */ /* 0x0007e80000100800 */
[----:B------:R3:W-:Y:S04]  /*0630*/  STL [R1+0x34], R20 ;  /* 0x0000341401007387 */ /* 0x0007e80000100800 */
[----:B------:R3:W-:Y:S01]  /*0640*/  STL [R1+0x30], R5 ;  /* 0x0000300501007387 */ /* 0x0007e20000100800 */
[----:B----4-:R-:W-:Y:S06]  /*0650*/  BAR.SYNC.DEFER_BLOCKING 0x0 ;  /* 0x0000000000007b1d */ /* 0x010fec0000010000 */
[----:B------:R-:W-:Y:S05]  /*0660*/  @!P2 BRA `(.L_x_3) ;  /* 0x0000008000c8a947 */ /* 0x000fea0003800000 */
[----:B------:R-:W-:-:S13]  /*0670*/  ISETP.GT.U32.AND P0, PT, R10, 0x1, PT ;  /* 0x000000010a00780c */ /* 0x000fda0003f04070 */
[----:B---3--:R-:W-:Y:S05]  /*0680*/  @P0 EXIT ;  /* 0x000000000000094d */ /* 0x008fea0003800000 */
[----:B------:R-:W-:Y:S01]  /*0690*/  ULDC.64 UR4, c[0x0][0x650] ;  /* 0x0001940000047ab9 */ /* 0x000fe20000000a00 */
[----:B------:R-:W-:Y:S01]  /*06a0*/  PRMT R0, RZ, 0x7610, R0 ;  /* 0x00007610ff007816 */ /* 0x000fe20000000000 */
[----:B------:R-:W-:Y:S01]  /*06b0*/  IMAD.MOV.U32 R22, RZ, RZ, -0x1 ;  /* 0xffffffffff167424 */ /* 0x000fe200078e00ff */
[----:B------:R-:W-:Y:S01]  /*06c0*/  ISETP.GE.U32.AND P0, PT, R12, UR4, PT ;  /* 0x000000040c007c0c */ /* 0x000fe2000bf06070 */
[----:B------:R-:W-:Y:S02]  /*06d0*/  IMAD.MOV.U32 R18, RZ, RZ, -0x1 ;  /* 0xffffffffff127424 */ /* 0x000fe400078e00ff */
[----:B------:R-:W-:Y:S01]  /*06e0*/  IMAD.MOV.U32 R19, RZ, RZ, -0x1 ;  /* 0xffffffffff137424 */ /* 0x000fe200078e00ff */
[----:B------:R-:W-:-:S13]  /*06f0*/  ISETP.GE.U32.AND.EX P0, PT, R20, UR5, PT, P0 ;  /* 0x0000000514007c0c */ /* 0x000fda000bf06100 */
[----:B------:R-:W-:Y:S05]  /*0700*/  @P0 BRA `(.L_x_4) ;  /* 0x0000000400640947 */ /* 0x000fea0003800000 */
[----:B------:R-:W0:Y:S01]  /*0710*/  LDC.64 R14, c[0x0][0x628] ;  /* 0x00018a00ff0e7b82 */ /* 0x000e220000000a00 */
[----:B------:R-:W-:Y:S02]  /*0720*/  IMAD.MOV.U32 R6, RZ, RZ, R12 ;  /* 0x000000ffff067224 */ /* 0x000fe400078e000c */
[----:B------:R-:W-:-:S05]  /*0730*/  IMAD.MOV.U32 R7, RZ, RZ, R20 ;  /* 0x000000ffff077224 */ /* 0x000fca00078e0014 */
[----:B------:R-:W1:Y:S08]  /*0740*/  LDC R0, c[0x0][0x630] ;  /* 0x00018c00ff007b82 */ /* 0x000e700000000800 */
[----:B------:R-:W2:Y:S01]  /*0750*/  LDC.64 R18, c[0x0][0x620] ;  /* 0x00018800ff127b82 */ /* 0x000ea20000000a00 */
[----:B0-----:R-:W-:-:S04]  /*0760*/  ISETP.NE.U32.AND P0, PT, R14, RZ, PT ;  /* 0x000000ff0e00720c */ /* 0x001fc80003f05070 */
[----:B------:R-:W-:-:S13]  /*0770*/  ISETP.NE.AND.EX P0, PT, R15, RZ, PT, P0 ;  /* 0x000000ff0f00720c */ /* 0x000fda0003f05300 */
[----:B-12---:R-:W-:Y:S05]  /*0780*/  @!P0 BRA `(.L_x_5) ;  /* 0x0000000000288947 */ /* 0x006fea0003800000 */
[----:B------:R-:W0:Y:S02]  /*0790*/  LDC R5, c[0x0][0x634] ;  /* 0x00018d00ff057b82 */ /* 0x000e240000000800 */
[----:B0-----:R-:W-:-:S05]  /*07a0*/  IADD3 R5, P0, R12, R5, RZ ;  /* 0x000000050c057210 */ /* 0x001fca0007f1e0ff */
[----:B------:R-:W-:-:S04]  /*07b0*/  IMAD.X R13, RZ, RZ, R20, P0 ;  /* 0x000000ffff0d7224 */ /* 0x000fc800000e0614 */
[----:B------:R-:W-:-:S04]  /*07c0*/  IMAD.WIDE.U32 R6, R13, R14, RZ ;  /* 0x0000000e0d067225 */ /* 0x000fc800078e00ff */
[----:B------:R-:W-:-:S04]  /*07d0*/  IMAD.WIDE.U32 R8, P0, R5, R15, R6 ;  /* 0x0000000f05087225 */ /* 0x000fc80007800006 */
[----:B------:R-:W-:-:S04]  /*07e0*/  IMAD.WIDE.U32 R6, R5, R14, RZ ;  /* 0x0000000e05067225 */ /* 0x000fc800078e00ff */
[----:B------:R-:W-:Y:S01]  /*07f0*/  IMAD.X R11, RZ, RZ, RZ, P0 ;  /* 0x000000ffff0b7224 */ /* 0x000fe200000e06ff */
[----:B------:R-:W-:Y:S01]  /*0800*/  IADD3 RZ, P0, R7, R8, RZ ;  /* 0x0000000807ff7210 */ /* 0x000fe20007f1e0ff */
[----:B------:R-:W-:-:S04]  /*0810*/  IMAD.MOV.U32 R10, RZ, RZ, R9 ;  /* 0x000000ffff0a7224 */ /* 0x000fc800078e0009 */
[----:B------:R-:W-:-:S08]  /*0820*/  IMAD.WIDE.U32.X R6, R13, R15, R10, P0 ;  /* 0x0000000f0d067225 */ /* 0x000fd000000e040a */
.L_x_5:
[-CC-:B------:R-:W-:Y:S01]  /*0830*/  SHF.R.U64 R24, R6, R0.reuse, R7.reuse ;  /* 0x0000000006187219 */ /* 0x180fe20000001207 */
[----:B------:R-:W0:Y:S01]  /*0840*/  LDC R10, c[0x0][0x618] ;  /* 0x00018600ff0a7b82 */ /* 0x000e220000000800 */
[----:B------:R-:W-:Y:S01]  /*0850*/  SHF.R.U32.HI R3, RZ, R0, R7 ;  /* 0x00000000ff037219 */ /* 0x000fe20000011607 */
[----:B------:R-:W-:Y:S01]  /*0860*/  IMAD.MOV.U32 R7, RZ, RZ, R20 ;  /* 0x000000ffff077224 */ /* 0x000fe200078e0014 */
[----:B------:R-:W-:Y:S01]  /*0870*/  IADD3 R5, P0, RZ, -R24, RZ ;  /* 0x80000018ff057210 */ /* 0x000fe20007f1e0ff */
[----:B------:R-:W-:Y:S01]  /*0880*/  ULDC UR4, c[0x0][0x150] ;  /* 0x0000540000047ab9 */ /* 0x000fe20000000800 */
[----:B------:R-:W-:Y:S01]  /*0890*/  I2FP.F32.U32 R0, R2 ;  /* 0x0000000200007245 */ /* 0x000fe20000201000 */
[----:B------:R-:W-:Y:S02]  /*08a0*/  IMAD.MOV.U32 R6, RZ, RZ, R12 ;  /* 0x000000ffff067224 */ /* 0x000fe400078e000c */
[----:B------:R-:W1:Y:S01]  /*08b0*/  LDC.64 R20, c[0x0][0x640] ;  /* 0x00019000ff147b82 */ /* 0x000e620000000a00 */
[----:B------:R-:W-:-:S02]  /*08c0*/  IMAD.X R9, RZ, RZ, ~R3, P0 ;  /* 0x000000ffff097224 */ /* 0x000fc400000e0e03 */
[----:B------:R-:W-:Y:S01]  /*08d0*/  FMUL R0, R0, UR4 ;  /* 0x0000000400007c20 */ /* 0x000fe20008400000 */
[----:B------:R-:W-:Y:S01]  /*08e0*/  IMAD.WIDE.U32 R6, R5, R18, R6 ;  /* 0x0000001205067225 */ /* 0x000fe200078e0006 */
[----:B------:R-:W-:-:S03]  /*08f0*/  ULDC UR4, c[0x0][0x154] ;  /* 0x0000550000047ab9 */ /* 0x000fc60000000800 */
[----:B------:R-:W-:Y:S01]  /*0900*/  IMAD R8, R9, R18, RZ ;  /* 0x0000001209087224 */ /* 0x000fe200078e02ff */
[----:B------:R-:W2:Y:S01]  /*0910*/  LDC R3, c[0x0][0x144] ;  /* 0x00005100ff037b82 */ /* 0x000ea20000000800 */
[----:B------:R-:W3:Y:S01]  /*0920*/  F2I.U32.TRUNC.NTZ R0, R0 ;  /* 0x0000000000007305 */ /* 0x000ee2000020f000 */
[----:B------:R-:W-:Y:S02]  /*0930*/  IMAD.MOV.U32 R9, RZ, RZ, -0x1 ;  /* 0xffffffffff097424 */ /* 0x000fe400078e00ff */
[----:B------:R-:W-:-:S04]  /*0940*/  IMAD R5, R5, R19, R8 ;  /* 0x0000001305057224 */ /* 0x000fc800078e0208 */
[----:B------:R-:W4:Y:S01]  /*0950*/  LDC R14, c[0x0][0x608] ;  /* 0x00018200ff0e7b82 */ /* 0x000f220000000800 */
[----:B------:R-:W-:Y:S01]  /*0960*/  IMAD.IADD R7, R7, 0x1, R5 ;  /* 0x0000000107077824 */ /* 0x000fe200078e0205 */
[----:B------:R-:W-:-:S04]  /*0970*/  I2FP.F32.U32 R5, R4 ;  /* 0x0000000400057245 */ /* 0x000fc80000201000 */
[-CC-:B0-----:R-:W-:Y:S02]  /*0980*/  SHF.R.U64 R12, R6, R10.reuse, R7.reuse ;  /* 0x0000000a060c7219 */ /* 0x181fe40000001207 */
[----:B------:R-:W0:Y:S01]  /*0990*/  LDC R8, c[0x0][0x658] ;  /* 0x00019600ff087b82 */ /* 0x000e220000000800 */
[----:B-1----:R-:W-:Y:S01]  /*09a0*/  ISETP.NE.U32.AND P0, PT, R20, RZ, PT ;  /* 0x000000ff1400720c */ /* 0x002fe20003f05070 */
[----:B---3--:R-:W-:Y:S01]  /*09b0*/  IMAD.MOV R6, RZ, RZ, -R0 ;  /* 0x000000ffff067224 */ /* 0x008fe200078e0a00 */
[----:B------:R-:W-:Y:S02]  /*09c0*/  SHF.R.U32.HI R7, RZ, R10, R7 ;  /* 0x0000000aff077219 */ /* 0x000fe40000011607 */
[----:B------:R-:W-:-:S03]  /*09d0*/  ISETP.NE.AND.EX P0, PT, R21, RZ, PT, P0 ;  /* 0x000000ff1500720c */ /* 0x000fc60003f05300 */
[----:B------:R-:W1:Y:S01]  /*09e0*/  LDC R13, c[0x0][0x148] ;  /* 0x00005200ff0d7b82 */ /* 0x000e620000000800 */
[----:B--2---:R-:W-:Y:S02]  /*09f0*/  IMAD R0, R3, R6, R2 ;  /* 0x0000000603007224 */ /* 0x004fe400078e0202 */
[----:B------:R-:W-:-:S04]  /*0a00*/  FMUL R3, R5, UR4 ;  /* 0x0000000405037c20 */ /* 0x000fc80008400000 */
[----:B------:R2:W3:Y:S01]  /*0a10*/  F2I.U32.TRUNC.NTZ R11, R3 ;  /* 0x00000003000b7305 */ /* 0x0004e2000020f000 */
[----:B------:R-:W1:Y:S01]  /*0a20*/  LDC R19, c[0x0][0x600] ;  /* 0x00018000ff137b82 */ /* 0x000e620000000800 */
[-CC-:B----4-:R-:W-:Y:S02]  /*0a30*/  SHF.R.U64 R25, R12, R14.reuse, R7.reuse ;  /* 0x0000000e0c197219 */ /* 0x190fe40000001207 */
[----:B------:R-:W-:Y:S01]  /*0a40*/  SHF.R.U32.HI R5, RZ, R14, R7 ;  /* 0x0000000eff057219 */ /* 0x000fe20000011607 */
[----:B------:R-:W-:-:S04]  /*0a50*/  IMAD.MOV.U32 R7, RZ, RZ, 0x1 ;  /* 0x00000001ff077424 */ /* 0x000fc800078e00ff */
[----:B------:R-:W4:Y:S01]  /*0a60*/  LDC R18, c[0x0][0x648] ;  /* 0x00019200ff127b82 */ /* 0x000f220000000800 */
[-C--:B0-----:R-:W-:Y:S02]  /*0a70*/  SHF.L.U32 R2, R9, R8.reuse, RZ ;  /* 0x0000000809027219 */ /* 0x081fe400000006ff */
[-CC-:B------:R-:W-:Y:S02]  /*0a80*/  SHF.R.U64 R14, R25, R8.reuse, R5.reuse ;  /* 0x00000008190e7219 */ /* 0x180fe40000001205 */
[----:B------:R-:W-:Y:S02]  /*0a90*/  SHF.R.U32.HI R15, RZ, R8, R5 ;  /* 0x00000008ff0f7219 */ /* 0x000fe40000011605 */
[----:B------:R-:W-:Y:S01]  /*0aa0*/  LOP3.LUT R10, RZ, R2, RZ, 0x33, !PT ;  /* 0x00000002ff0a7212 */ /* 0x000fe200078e33ff */
[----:B------:R-:W0:Y:S01]  /*0ab0*/  LDC R23, c[0x0][0x638] ;  /* 0x00018e00ff177b82 */ /* 0x000e220000000800 */
[----:B------:R-:W-:Y:S01]  /*0ac0*/  SHF.L.U32 R5, R7, R8, RZ ;  /* 0x0000000807057219 */ /* 0x000fe200000006ff */
[----:B------:R-:W-:-:S02]  /*0ad0*/  IMAD.MOV.U32 R2, RZ, RZ, R14 ;  /* 0x000000ffff027224 */ /* 0x000fc400078e000e */
[----:B--2---:R-:W-:-:S04]  /*0ae0*/  IMAD.MOV.U32 R3, RZ, RZ, R15 ;  /* 0x000000ffff037224 */ /* 0x004fc800078e000f */
[----:B------:R-:W2:Y:S01]  /*0af0*/  LDC R22, c[0x0][0x610] ;  /* 0x00018400ff167b82 */ /* 0x000ea20000000800 */
[----:B---3--:R-:W-:Y:S05]  /*0b00*/  @!P0 BRA `(.L_x_6) ;  /* 0x0000000000288947 */ /* 0x008fea0003800000 */
[----:B------:R-:W3:Y:S02]  /*0b10*/  LDC R9, c[0x0][0x64c] ;  /* 0x00019300ff097b82 */ /* 0x000ee40000000800 */
[----:B---3--:R-:W-:-:S05]  /*0b20*/  IADD3 R9, P0, R14, R9, RZ ;  /* 0x000000090e097210 */ /* 0x008fca0007f1e0ff */
        /* <DEDUP_REMOVED lines=8> */
.L_x_6:
[----:B----4-:R-:W-:Y:S01]  /*0bb0*/  SHF.R.U64 R2, R2, R18, R3 ;  /* 0x0000001202027219 */ /* 0x010fe20000001203 */
[----:B-1----:R-:W-:Y:S01]  /*0bc0*/  VIADD R3, R19, 0xffffffff ;  /* 0xffffffff13037836 */ /* 0x002fe20000000000 */
[----:B------:R-:W-:Y:S01]  /*0bd0*/  LOP3.LUT R10, R25, R10, RZ, 0xc0, !PT ;  /* 0x0000000a190a7212 */ /* 0x000fe200078ec0ff */
[----:B------:R-:W-:Y:S02]  /*0be0*/  IMAD.MOV R11, RZ, RZ, -R11 ;  /* 0x000000ffff0b7224 */ /* 0x000fe400078e0a0b */
[----:B------:R-:W-:Y:S01]  /*0bf0*/  IMAD.MOV R6, RZ, RZ, -R2 ;  /* 0x000000ffff067224 */ /* 0x000fe200078e0a02 */
[----:B------:R-:W-:Y:S01]  /*0c00*/  LOP3.LUT R3, R12, R3, RZ, 0xc0, !PT ;  /* 0x000000030c037212 */ /* 0x000fe200078ec0ff */
[----:B------:R-:W-:Y:S02]  /*0c10*/  IMAD R5, R5, R2, R10 ;  /* 0x0000000205057224 */ /* 0x000fe400078e020a */
[----:B------:R-:W-:Y:S02]  /*0c20*/  @P3 IMAD R0, R13, R11, R4 ;  /* 0x0000000b0d003224 */ /* 0x000fe400078e0204 */
[----:B0-----:R-:W-:-:S02]  /*0c30*/  IMAD R2, R6, R23, R14 ;  /* 0x0000001706027224 */ /* 0x001fc400078e020e */
[----:B--2---:R-:W-:Y:S02]  /*0c40*/  IMAD R22, R5, R22, R0 ;  /* 0x0000001605167224 */ /* 0x004fe400078e0200 */
[----:B------:R-:W-:Y:S02]  /*0c50*/  IMAD R3, R2, R19, R3 ;  /* 0x0000001302037224 */ /* 0x000fe400078e0203 */
[----:B------:R-:W-:Y:S02]  /*0c60*/  IMAD.MOV.U32 R0, RZ, RZ, 0x1 ;  /* 0x00000001ff007424 */ /* 0x000fe400078e00ff */
[----:B------:R-:W-:Y:S01]  /*0c70*/  IMAD.MOV.U32 R19, RZ, RZ, R24 ;  /* 0x000000ffff137224 */ /* 0x000fe200078e0018 */
[----:B------:R-:W-:Y:S02]  /*0c80*/  SEL R18, R3, R22, !P3 ;  /* 0x0000001603127207 */ /* 0x000fe40005800000 */
[----:B------:R-:W-:-:S07]  /*0c90*/  SEL R22, R22, R3, !P3 ;  /* 0x0000000316167207 */ /* 0x000fce0005800000 */
.L_x_4:
[----:B------:R-:W-:-:S08]  /*0ca0*/  NOP ;  /* 0x0000000000007918 */ /* 0x000fd00000000000 */
[----:B------:R-:W0:Y:S02]  /*0cb0*/  USETMAXREG.TRY_ALLOC.CTAPOOL UP0, 0xe8 ;  /* 0x000000e8000079c8 */ /* 0x000e240008000600 */
[----:B0-----:R-:W-:-:S13]  /*0cc0*/  PLOP3.LUT P0, PT, PT, PT, UP0, 0x80, 0x0 ;  /* 0x000000000000781c */ /* 0x001fda0003f0f008 */
[----:B------:R-:W-:Y:S05]  /*0cd0*/  @!P0 BRA `(.L_x_4) ;  /* 0xfffffffc00f08947 */ /* 0x000fea000383ffff */
[----:B------:R-:W-:Y:S01]  /*0ce0*/  ULDC.64 UR4, c[0x0][0x598] ;  /* 0x0001660000047ab9 */ /* 0x000fe20000000a00 */
[----:B------:R-:W-:Y:S01]  /*0cf0*/  ULDC.64 UR36, c[0x0][0x208] ;  /* 0x0000820000247ab9 */ /* 0x000fe20000000a00 */
[----:B------:R-:W-:-:S04]  /*0d00*/  ISETP.NE.U32.AND P0, PT, RZ, UR4, PT ;  /* 0x00000004ff007c0c */ /* 0x000fc8000bf05070 */
[----:B------:R-:W-:-:S13]  /*0d10*/  ISETP.NE.AND.EX P0, PT, RZ, UR5, PT, P0 ;  /* 0x00000005ff007c0c */ /* 0x000fda000bf05300 */
[----:B------:R-:W-:Y:S05]  /*0d20*/  @!P0 BRA `(.L_x_7) ;  /* 0x00000000001c8947 */ /* 0x000fea0003800000 */
[----:B------:R-:W0:Y:S02]  /*0d30*/  LDC.64 R2, c[0x0][0x598] ;  /* 0x00016600ff027b82 */ /* 0x000e240000000a00 */
[----:B0-----:R-:W2:Y:S02]  /*0d40*/  LDG.E.64 R2, desc[UR36][R2.64] ;  /* 0x0000002402027981 */ /* 0x001ea4000c1e1b00 */
[----:B--2---:R-:W-:-:S04]  /*0d50*/  ISETP.NE.U32.AND P0, PT, R2, RZ, PT ;  /* 0x000000ff0200720c */ /* 0x004fc80003f05070 */
[----:B------:R-:W-:-:S13]  /*0d60*/  ISETP.NE.AND.EX P0, PT, R3, RZ, PT, P0 ;  /* 0x000000ff0300720c */ /* 0x000fda0003f05300 */
[----:B------:R-:W-:Y:S05]  /*0d70*/  @!P0 BRA `(.L_x_7) ;  /* 0x0000000000088947 */ /* 0x000fea0003800000 */
[----:B------:R0:W5:Y:S01]  /*0d80*/  LD.E R23, desc[UR36][R2.64] ;  /* 0x0000002402177980 */ /* 0x000162000c101900 */
[----:B------:R-:W-:Y:S05]  /*0d90*/  BRA `(.L_x_8) ;  /* 0x0000000000247947 */ /* 0x000fea0003800000 */
.L_x_7:
[----:B------:R-:W-:Y:S02]  /*0da0*/  ULDC.64 UR4, c[0x0][0x588] ;  /* 0x0001620000047ab9 */ /* 0x000fe40000000a00 */
[----:B------:R-:W-:-:S04]  /*0db0*/  ISETP.NE.U32.AND P0, PT, RZ, UR4, PT ;  /* 0x00000004ff007c0c */ /* 0x000fc8000bf05070 */
[----:B------:R-:W-:-:S13]  /*0dc0*/  ISETP.NE.AND.EX P0, PT, RZ, UR5, PT, P0 ;  /* 0x00000005ff007c0c */ /* 0x000fda000bf05300 */
[----:B------:R-:W-:Y:S05]  /*0dd0*/  @!P0 BRA `(.L_x_9) ;  /* 0x00000000000c8947 */ /* 0x000fea0003800000 */
[----:B------:R-:W0:Y:S02]  /*0de0*/  LDC.64 R2, c[0x0][0x588] ;  /* 0x00016200ff027b82 */ /* 0x000e240000000a00 */
[----:B0-----:R1:W5:Y:S01]  /*0df0*/  LDG.E R23, desc[UR36][R2.64] ;  /* 0x0000002402177981 */ /* 0x001362000c1e1900 */
[----:B------:R-:W-:Y:S05]  /*0e00*/  BRA `(.L_x_8) ;  /* 0x0000000000087947 */ /* 0x000fea0003800000 */
.L_x_9:
[----:B------:R-:W-:Y:S02]  /*0e10*/  ULDC UR4, c[0x0][0x580] ;  /* 0x0001600000047ab9 */ /* 0x000fe40000000800 */
[----:B------:R-:W-:-:S07]  /*0e20*/  IMAD.U32 R23, RZ, RZ, UR4 ;  /* 0x00000004ff177e24 */ /* 0x000fce000f8e00ff */
.L_x_8:
[----:B------:R-:W-:Y:S02]  /*0e30*/  ULDC.64 UR4, c[0x0][0x5a0] ;  /* 0x0001680000047ab9 */ /* 0x000fe40000000a00 */
[----:B------:R-:W-:-:S04]  /*0e40*/  ISETP.NE.U32.AND P0, PT, RZ, UR4, PT ;  /* 0x00000004ff007c0c */ /* 0x000fc8000bf05070 */
[----:B------:R-:W-:-:S13]  /*0e50*/  ISETP.NE.AND.EX P0, PT, RZ, UR5, PT, P0 ;  /* 0x00000005ff007c0c */ /* 0x000fda000bf05300 */
[----:B------:R-:W-:Y:S05]  /*0e60*/  @!P0 BRA `(.L_x_10) ;  /* 0x00000000001c8947 */ /* 0x000fea0003800000 */
[----:B01----:R-:W0:Y:S02]  /*0e70*/  LDC.64 R2, c[0x0][0x5a0] ;  /* 0x00016800ff027b82 */ /* 0x003e240000000a00 */
[----:B0-----:R-:W2:Y:S02]  /*0e80*/  LDG.E.64 R2, desc[UR36][R2.64] ;  /* 0x0000002402027981 */ /* 0x001ea4000c1e1b00 */
[----:B--2---:R-:W-:-:S04]  /*0e90*/  ISETP.NE.U32.AND P0, PT, R2, RZ, PT ;  /* 0x000000ff0200720c */ /* 0x004fc80003f05070 */
[----:B------:R-:W-:-:S13]  /*0ea0*/  ISETP.NE.AND.EX P0, PT, R3, RZ, PT, P0 ;  /* 0x000000ff0300720c */ /* 0x000fda0003f05300 */
[----:B------:R-:W-:Y:S05]  /*0eb0*/  @!P0 BRA `(.L_x_10) ;  /* 0x0000000000088947 */ /* 0x000fea0003800000 */
[----:B------:R0:W5:Y:S01]  /*0ec0*/  LD.E R104, desc[UR36][R2.64] ;  /* 0x0000002402687980 */ /* 0x000162000c101900 */
[----:B------:R-:W-:Y:S05]  /*0ed0*/  BRA `(.L_x_11) ;  /* 0x0000000000247947 */ /* 0x000fea0003800000 */
.L_x_10:
[----:B------:R-:W-:Y:S02]  /*0ee0*/  ULDC.64 UR4, c[0x0][0x590] ;  /* 0x0001640000047ab9 */ /* 0x000fe40000000a00 */
[----:B------:R-:W-:-:S04]  /*0ef0*/  ISETP.NE.U32.AND P0, PT, RZ, UR4, PT ;  /* 0x00000004ff007c0c */ /* 0x000fc8000bf05070 */
[----:B------:R-:W-:-:S13]  /*0f00*/  ISETP.NE.AND.EX P0, PT, RZ, UR5, PT, P0 ;  /* 0x00000005ff007c0c */ /* 0x000fda000bf05300 */
[----:B------:R-:W-:Y:S05]  /*0f10*/  @!P0 BRA `(.L_x_12) ;  /* 0x00000000000c8947 */ /* 0x000fea0003800000 */
[----:B------:R-:W2:Y:S02]  /*0f20*/  LDC.64 R104, c[0x0][0x590] ;  /* 0x00016400ff687b82 */ /* 0x000ea40000000a00 */
[----:B--2---:R2:W5:Y:S01]  /*0f30*/  LDG.E R104, desc[UR36][R104.64] ;  /* 0x0000002468687981 */ /* 0x004562000c1e1900 */
[----:B------:R-:W-:Y:S05]  /*0f40*/  BRA `(.L_x_11) ;  /* 0x0000000000087947 */ /* 0x000fea0003800000 */
.L_x_12:
[----:B------:R-:W-:Y:S02]  /*0f50*/  ULDC UR4, c[0x0][0x584] ;  /* 0x0001610000047ab9 */ /* 0x000fe40000000800 */
[----:B------:R-:W-:-:S07]  /*0f60*/  IMAD.U32 R104, RZ, RZ, UR4 ;  /* 0x00000004ff687e24 */ /* 0x000fce000f8e00ff */
.L_x_11:
[----:B------:R-:W-:-:S13]  /*0f70*/  LOP3.LUT P0, RZ, R0, 0xff, RZ, 0xc0, !PT ;  /* 0x000000ff00ff7812 */ /* 0x000fda000780c0ff */
[----:B------:R-:W-:Y:S05]  /*0f80*/  @!P0 EXIT ;  /* 0x000000000000894d */ /* 0x000fea0003800000 */
[----:B01----:R-:W3:Y:S01]  /*0f90*/  LDL R2, [R1+0x30] ;  /* 0x0000300001027983 */ /* 0x003ee20000100800 */
[----:B------:R-:W-:Y:S01]  /*0fa0*/  ULDC UR4, c[0x0][0x28c] ;  /* 0x0000a30000047ab9 */ /* 0x000fe20000000800 */
[----:B------:R-:W-:Y:S01]  /*0fb0*/  UMOV UR38, URZ ;  /* 0x0000003f00267c82 */ /* 0x000fe20008000000 */
[----:B------:R-:W-:Y:S01]  /*0fc0*/  UIADD3 UR4, UR4, 0x1f, URZ ;  /* 0x0000001f04047890 */ /* 0x000fe2000fffe03f */
[----:B------:R-:W-:-:S03]  /*0fd0*/  UMOV UR39, URZ ;  /* 0x0000003f00277c82 */ /* 0x000fc60008000000 */
[----:B------:R-:W-:-:S04]  /*0fe0*/  USHF.R.S32.HI UR5, URZ, 0x1f, UR4 ;  /* 0x0000001f3f057899 */ /* 0x000fc80008011404 */
[----:B------:R-:W-:-:S04]  /*0ff0*/  ULEA.HI UR5, UR5, UR4, URZ, 0x5 ;  /* 0x0000000405057291 */ /* 0x000fc8000f8f283f */
[----:B------:R-:W-:Y:S01]  /*1000*/  USHF.R.S32.HI UR40, URZ, 0x5, UR5 ;  /* 0x000000053f287899 */ /* 0x000fe20008011405 */
[----:B---3--:R-:W-:-:S11]  /*1010*/  LOP3.LUT R113, R2, 0x1, RZ, 0xfc, !PT ;  /* 0x0000000102717812 */ /* 0x008fd600078efcff */
.L_x_169:
[----:B------:R-:W0:Y:S01]  /*1020*/  S2R R3, SR_CgaCtaId ;  /* 0x0000000000037919 */ /* 0x000e220000008800 */
[----:B------:R-:W-:Y:S01]  /*1030*/  MOV R0, 0x400 ;  /* 0x0000040000007802 */ /* 0x000fe20000000f00 */
[----:B---3--:R1:W3:Y:S03]  /*1040*/  SHFL.IDX PT, R24, R17, RZ, 0x1f ;  /* 0x00001fff11187589 */ /* 0x0082e600000e0000 */
[----:B0-----:R-:W-:-:S05]  /*1050*/  LEA R32, R3, R0, 0x18 ;  /* 0x0000000003207211 */ /* 0x001fca00078ec0ff */
[----:B------:R-:W-:-:S05]  /*1060*/  VIADD R0, R32, 0x200 ;  /* 0x0000020020007836 */ /* 0x000fca0000000000 */
[----:B------:R-:W-:-:S13]  /*1070*/  LOP3.LUT P0, RZ, R0, 0x9f, RZ, 0xc0, !PT ;  /* 0x0000009f00ff7812 */ /* 0x000fda000780c0ff */
[----:B-1-345:R-:W-:Y:S05]  /*1080*/  @!P0 BRA `(.L_x_13) ;  /* 0x0000000000408947 */ /* 0x03afea0003800000 */
[----:B------:R-:W-:Y:S01]  /*1090*/  MOV R0, 0x0 ;  /* 0x0000000000007802 */ /* 0x000fe20000000f00 */
[----:B------:R-:W-:Y:S01]  /*10a0*/  ULDC.64 UR4, c[0x4][0x78] ;  /* 0x01001e0000047ab9 */ /* 0x000fe20000000a00 */
[----:B------:R-:W-:Y:S01]  /*10b0*/  ULDC.64 UR6, c[0x4][0x8] ;  /* 0x0100020000067ab9 */ /* 0x000fe20000000a00 */
[----:B------:R-:W-:Y:S01]  /*10c0*/  IMAD.U32 R4, RZ, RZ, UR4 ;  /* 0x00000004ff047e24 */ /* 0x000fe2000f8e00ff */
[----:B------:R0:W1:Y:S01]  /*10d0*/  LDC.64 R2, c[0x4][R0] ;  /* 0x0100000000027b82 */ /* 0x0000620000000a00 */
[----:B------:R-:W-:Y:S01]  /*10e0*/  IMAD.U32 R5, RZ, RZ, UR5 ;  /* 0x00000005ff057e24 */ /* 0x000fe2000f8e00ff */
[----:B------:R-:W-:Y:S01]  /*10f0*/  ULDC.64 UR4, c[0x4][0x80] ;  /* 0x0100200000047ab9 */ /* 0x000fe20000000a00 */
[----:B------:R-:W-:Y:S02]  /*1100*/  IMAD.U32 R10, RZ, RZ, UR6 ;  /* 0x00000006ff0a7e24 */ /* 0x000fe4000f8e00ff */
[----:B------:R-:W-:Y:S02]  /*1110*/  IMAD.U32 R6, RZ, RZ, UR4 ;  /* 0x00000004ff067e24 */ /* 0x000fe4000f8e00ff */
[----:B------:R-:W-:-:S02]  /*1120*/  IMAD.U32 R7, RZ, RZ, UR5 ;  /* 0x00000005ff077e24 */ /* 0x000fc4000f8e00ff */
[----:B------:R-:W-:Y:S02]  /*1130*/  IMAD.U32 R11, RZ, RZ, UR7 ;  /* 0x00000007ff0b7e24 */ /* 0x000fe4000f8e00ff */
[----:B------:R-:W-:Y:S02]  /*1140*/  IMAD.MOV.U32 R8, RZ, RZ, 0x70 ;  /* 0x00000070ff087424 */ /* 0x000fe400078e00ff */
[----:B------:R-:W-:Y:S02]  /*1150*/  IMAD.MOV.U32 R12, RZ, RZ, 0x1 ;  /* 0x00000001ff0c7424 */ /* 0x000fe400078e00ff */
[----:B0-----:R-:W-:-:S07]  /*1160*/  IMAD.MOV.U32 R13, RZ, RZ, RZ ;  /* 0x000000ffff0d7224 */ /* 0x001fce00078e00ff */
[----:B------:R-:W-:-:S07]  /*1170*/  LEPC R20, `(.L_x_13) ;  /* 0x000000001014794e */ /* 0x000fce0000000000 */
[----:B-12--5:R-:W-:Y:S05]  /*1180*/  CALL.ABS.NOINC R2 ;  /* 0x0000000002007343 */ /* 0x026fea0003c00000 */
.L_x_13:
[----:B------:R-:W-:-:S05]  /*1190*/  VIADD R28, R32, 0x28200 ;  /* 0x00028200201c7836 */ /* 0x000fca0000000000 */
[----:B------:R-:W-:-:S13]  /*11a0*/  LOP3.LUT P0, RZ, R28, 0x9f, RZ, 0xc0, !PT ;  /* 0x0000009f1cff7812 */ /* 0x000fda000780c0ff */
[----:B------:R-:W-:Y:S05]  /*11b0*/  @!P0 BRA `(.L_x_14) ;  /* 0x00000000007c8947 */ /* 0x000fea0003800000 */
        /* <DEDUP_REMOVED lines=16> */
.L_x_15:
[----:B------:R-:W0:Y:S01]  /*12c0*/  LDC.64 R2, c[0x4][R2] ;  /* 0x0100000002027b82 */ /* 0x000e220000000a00 */
[----:B------:R-:W-:Y:S01]  /*12d0*/  ULDC.64 UR4, c[0x4][0x78] ;  /* 0x01001e0000047ab9 */ /* 0x000fe20000000a00 */
[----:B------:R-:W-:Y:S01]  /*12e0*/  ULDC.64 UR6, c[0x4][0x80] ;  /* 0x0100200000067ab9 */ /* 0x000fe20000000a00 */
[----:B------:R-:W-:Y:S02]  /*12f0*/  IMAD.U32 R4, RZ, RZ, UR4 ;  /* 0x00000004ff047e24 */ /* 0x000fe4000f8e00ff */
        /* <DEDUP_REMOVED lines=8> */
[----:B------:R-:W-:-:S07]  /*1380*/  IMAD.MOV.U32 R13, RZ, RZ, RZ ;  /* 0x000000ffff0d7224 */ /* 0x000fce00078e00ff */
[----:B------:R-:W-:-:S07]  /*1390*/  LEPC R20, `(.L_x_14) ;  /* 0x000000001014794e */ /* 0x000fce0000000000 */
[----:B0-----:R-:W-:Y:S05]  /*13a0*/  CALL.ABS.NOINC R2 ;  /* 0x0000000002007343 */ /* 0x001fea0003c00000 */
.L_x_14:
[----:B------:R-:W0:Y:S01]  /*13b0*/  S2R R2, SR_TID.X ;  /* 0x0000000000027919 */ /* 0x000e220000002100 */
[----:B------:R-:W-:Y:S01]  /*13c0*/  UMOV UR4, 0xffffffff ;  /* 0xffffffff00047882 */ /* 0x000fe20000000000 */
[----:B------:R-:W-:Y:S02]  /*13d0*/  ISETP.NE.AND P0, PT, R113, 0x3, PT ;  /* 0x000000037100780c */ /* 0x000fe40003f05270 */
[----:B0-----:R-:W-:-:S04]  /*13e0*/  LOP3.LUT R13, R2, 0x80, RZ, 0xc0, !PT ;  /* 0x00000080020d7812 */ /* 0x001fc800078ec0ff */
[----:B------:R-:W-:Y:S01]  /*13f0*/  SHF.R.U32.HI R13, RZ, 0x7, R13 ;  /* 0x00000007ff0d7819 */ /* 0x000fe2000001160d */
[----:B------:R-:W-:Y:S06]  /*1400*/  BRA.DIV UR4, `(.L_x_16) ;  /* 0x000000a204947947 */ /* 0x000fec000b800000 */
.L_x_198:
[----:B------:R-:W-:Y:S05]  /*1410*/  @!P0 BRA `(.L_x_17) ;  /* 0x0000000000048947 */ /* 0x000fea0003800000 */
[----:B------:R-:W-:Y:S01]  /*1420*/  BPT.TRAP 0x1 ;  /* 0x000000040000795c */ /* 0x000fe20000300000 */
.L_x_17:
[----:B------:R-:W-:Y:S02]  /*1430*/  IMAD.U32 R0, RZ, RZ, UR38 ;  /* 0x00000026ff007e24 */ /* 0x000fe4000f8e00ff */
[----:B------:R-:W-:-:S03]  /*1440*/  IMAD.U32 R3, RZ, RZ, UR39 ;  /* 0x00000027ff037e24 */ /* 0x000fc6000f8e00ff */
[----:B------:R-:W-:Y:S01]  /*1450*/  SHF.L.U32 R0, R0, 0x1f, RZ ;  /* 0x0000001f00007819 */ /* 0x000fe200000006ff */
[----:B------:R-:W-:-:S04]  /*1460*/  IMAD R3, R3, 0x8, R32 ;  /* 0x0000000803037824 */ /* 0x000fc800078e0220 */
[----:B------:R0:W1:Y:S01]  /*1470*/  SYNCS.PHASECHK.TRANS64.TRYWAIT P1, [R3+URZ], R0 ;  /* 0x00000000030075a7 */ /* 0x000062000802017f */
[----:B------:R-:W-:Y:S05]  /*1480*/  @!P0 BRA `(.L_x_18) ;  /* 0x0000000000048947 */ /* 0x000fea0003800000 */
[----:B------:R-:W-:Y:S01]  /*1490*/  BPT.TRAP 0x1 ;  /* 0x000000040000795c */ /* 0x000fe20000300000 */
.L_x_18:
[----:B-1----:R-:W-:Y:S05]  /*14a0*/  @P1 BRA `(.L_x_19) ;  /* 0x0000000000081947 */ /* 0x002fea0003800000 */
[----:B------:R-:W1:Y:S02]  /*14b0*/  SYNCS.PHASECHK.TRANS64.TRYWAIT P1, [R3+URZ], R0 ;  /* 0x00000000030075a7 */ /* 0x000e64000802017f */
[----:B-1----:R-:W-:Y:S05]  /*14c0*/  @!P1 BRA `(.L_x_20) ;  /* 0x000000a000809947 */ /* 0x002fea0003800000 */
.L_x_19:
[----:B------:R-:W-:-:S04]  /*14d0*/  UIADD3 UR4, UR39, 0x1, URZ ;  /* 0x0000000127047890 */ /* 0x000fc8000fffe03f */
[----:B------:R-:W-:Y:S02]  /*14e0*/  UISETP.NE.AND UP0, UPT, UR4, 0x5, UPT ;  /* 0x000000050400788c */ /* 0x000fe4000bf05270 */
[----:B------:R-:W-:Y:S02]  /*14f0*/  IMAD.U32 R12, RZ, RZ, UR4 ;  /* 0x00000004ff0c7e24 */ /* 0x000fe4000f8e00ff */
[----:B------:R-:W-:Y:S02]  /*1500*/  USEL UR4, URZ, 0x1, UP0 ;  /* 0x000000013f047887 */ /* 0x000fe40008000000 */
[----:B------:R-:W-:Y:S02]  /*1510*/  PLOP3.LUT P1, PT, PT, PT, UP0, 0x80, 0x0 ;  /* 0x000000000000781c */ /* 0x000fe40003f2f008 */
[----:B------:R-:W-:Y:S02]  /*1520*/  ULOP3.LUT UR4, UR38, UR4, URZ, 0x3c, !UPT ;  /* 0x0000000426047292 */ /* 0x000fe4000f8e3c3f */
[----:B------:R-:W-:-:S04]  /*1530*/  SEL R12, R12, RZ, P1 ;  /* 0x000000ff0c0c7207 */ /* 0x000fc80000800000 */
[----:B------:R-:W-:Y:S01]  /*1540*/  IMAD.U32 R116, RZ, RZ, UR4 ;  /* 0x00000004ff747e24 */ /* 0x000fe2000f8e00ff */
[----:B------:R-:W-:Y:S06]  /*1550*/  @!P0 BRA `(.L_x_21) ;  /* 0x0000000000048947 */ /* 0x000fec0003800000 */
[----:B------:R-:W-:Y:S01]  /*1560*/  BPT.TRAP 0x1 ;  /* 0x000000040000795c */ /* 0x000fe20000300000 */
.L_x_21:
[----:B01----:R-:W-:Y:S01]  /*1570*/  SHF.R.S32.HI R3, RZ, 0x1f, R24 ;  /* 0x0000001fff037819 */ /* 0x003fe20000011418 */
[----:B------:R-:W0:Y:S01]  /*1580*/  S2R R9, SR_TID.X ;  /* 0x0000000000097919 */ /* 0x000e220000002100 */
[----:B------:R-:W-:Y:S01]  /*1590*/  IMAD.MOV.U32 R4, RZ, RZ, -0x650a62f0 ;  /* 0x9af59d10ff047424 */ /* 0x000fe200078e00ff */
[----:B------:R-:W-:Y:S01]  /*15a0*/  USHF.L.U32 UR5, UR39, 0xb, URZ ;  /* 0x0000000b27057899 */ /* 0x000fe2000800063f */
[CC--:B------:R-:W-:Y:S01]  /*15b0*/  LEA.HI R0, R3.reuse, R24.reuse, RZ, 0x2 ;  /* 0x0000001803007211 */ /* 0x0c0fe200078f10ff */
[----:B------:R-:W-:Y:S01]  /*15c0*/  IMAD.MOV.U32 R6, RZ, RZ, 0x8d10d10 ;  /* 0x08d10d10ff067424 */ /* 0x000fe200078e00ff */
[----:B------:R-:W-:Y:S01]  /*15d0*/  LEA.HI R3, R3, R24, RZ, 0x3 ;  /* 0x0000001803037211 */ /* 0x000fe200078f18ff */
[----:B------:R-:W-:Y:S01]  /*15e0*/  USHF.L.U32 UR4, UR39, 0xd, URZ ;  /* 0x0000000d27047899 */ /* 0x000fe2000800063f */
[----:B------:R-:W-:Y:S01]  /*15f0*/  LOP3.LUT R5, R0, 0xfffffffc, RZ, 0xc0, !PT ;  /* 0xfffffffc00057812 */ /* 0x000fe200078ec0ff */
[----:B------:R-:W-:Y:S01]  /*1600*/  IMAD.MOV.U32 R107, RZ, RZ, 0x90 ;  /* 0x00000090ff6b7424 */ /* 0x000fe200078e00ff */
[----:B------:R-:W-:Y:S01]  /*1610*/  SHF.R.S32.HI R3, RZ, 0x3, R3 ;  /* 0x00000003ff037819 */ /* 0x000fe20000011403 */
[----:B------:R-:W-:Y:S01]  /*1620*/  IMAD.MOV.U32 R111, RZ, RZ, 0x10 ;  /* 0x00000010ff6f7424 */ /* 0x000fe200078e00ff */
[----:B------:R-:W-:Y:S01]  /*1630*/  SHF.L.U32 R117, R116, 0x1f, RZ ;  /* 0x0000001f74757819 */ /* 0x000fe200000006ff */
[----:B------:R-:W-:-:S02]  /*1640*/  IMAD.IADD R5, R24, 0x1, -R5 ;  /* 0x0000000118057824 */ /* 0x000fc400078e0a05 */
[----:B------:R-:W-:Y:S02]  /*1650*/  IMAD R3, R3, 0x3, RZ ;  /* 0x0000000303037824 */ /* 0x000fe400078e02ff */
[----:B------:R-:W-:-:S05]  /*1660*/  IMAD R5, R5, 0xc, RZ ;  /* 0x0000000c05057824 */ /* 0x000fca00078e02ff */
[-C--:B------:R-:W-:Y:S02]  /*1670*/  SHF.R.U64 R4, R4, R5.reuse, 0xdd3f ;  /* 0x0000dd3f04047419 */ /* 0x080fe40000001205 */
[----:B------:R-:W-:Y:S02]  /*1680*/  SHF.R.U64 R6, R6, R5, 0xb08b ;  /* 0x0000b08b06067419 */ /* 0x000fe40000001205 */
[----:B------:R-:W-:Y:S02]  /*1690*/  LOP3.LUT R4, R4, 0xfff, RZ, 0xc0, !PT ;  /* 0x00000fff04047812 */ /* 0x000fe400078ec0ff */
[----:B------:R-:W-:Y:S02]  /*16a0*/  LOP3.LUT R6, R6, 0xfff, RZ, 0xc0, !PT ;  /* 0x00000fff06067812 */ /* 0x000fe400078ec0ff */
[-C--:B------:R-:W-:Y:S02]  /*16b0*/  SHF.R.U32.HI R4, RZ, R3.reuse, R4 ;  /* 0x00000003ff047219 */ /* 0x080fe40000011604 */
[----:B------:R-:W-:Y:S01]  /*16c0*/  SHF.R.U32.HI R6, RZ, R3, R6 ;  /* 0x00000003ff067219 */ /* 0x000fe20000011606 */
[C---:B0-----:R-:W-:Y:S01]  /*16d0*/  IMAD.SHL.U32 R2, R9.reuse, 0x2, RZ ;  /* 0x0000000209027824 */ /* 0x041fe200078e00ff */
[C---:B------:R-:W-:Y:S01]  /*16e0*/  LOP3.LUT R3, R4.reuse, 0x7, RZ, 0xc0, !PT ;  /* 0x0000000704037812 */ /* 0x040fe200078ec0ff */
[----:B------:R-:W-:Y:S01]  /*16f0*/  IMAD.SHL.U32 R4, R4, 0x100, RZ ;  /* 0x0000010004047824 */ /* 0x000fe200078e00ff */
[C---:B------:R-:W-:Y:S01]  /*1700*/  LOP3.LUT R8, R6.reuse, 0x7, RZ, 0xc0, !PT ;  /* 0x0000000706087812 */ /* 0x040fe200078ec0ff */
[----:B------:R-:W-:Y:S01]  /*1710*/  IMAD.SHL.U32 R6, R6, 0x40, RZ ;  /* 0x0000004006067824 */ /* 0x000fe200078e00ff */
[----:B------:R-:W-:Y:S01]  /*1720*/  SHF.R.U32.HI R14, RZ, 0x2, R9 ;  /* 0x00000002ff0e7819 */ /* 0x000fe20000011609 */
[----:B------:R-:W-:Y:S01]  /*1730*/  IMAD.SHL.U32 R108, R9, 0x10, RZ ;  /* 0x00000010096c7824 */ /* 0x000fe200078e00ff */
[----:B------:R-:W-:-:S02]  /*1740*/  LOP3.LUT R7, R2, 0x20, RZ, 0xc0, !PT ;  /* 0x0000002002077812 */ /* 0x000fc400078ec0ff */
[----:B------:R-:W-:Y:S02]  /*1750*/  LOP3.LUT R20, R14, 0x3, RZ, 0xc0, !PT ;  /* 0x000000030e147812 */ /* 0x000fe400078ec0ff */
[----:B------:R-:W-:Y:S02]  /*1760*/  ISETP.NE.AND P2, PT, R3, R8, PT ;  /* 0x000000080300720c */ /* 0x000fe40003f45270 */
[C---:B------:R-:W-:Y:S01]  /*1770*/  LOP3.LUT R0, R9.reuse, 0x10, RZ, 0xc0, !PT ;  /* 0x0000001009007812 */ /* 0x040fe200078ec0ff */
[----:B------:R-:W-:Y:S01]  /*1780*/  IMAD.SHL.U32 R21, R20, 0x8, RZ ;  /* 0x0000000814157824 */ /* 0x000fe200078e00ff */
[----:B------:R-:W-:Y:S02]  /*1790*/  LOP3.LUT R2, R9, 0x3, RZ, 0xc0, !PT ;  /* 0x0000000309027812 */ /* 0x000fe400078ec0ff */
[----:B------:R-:W-:Y:S02]  /*17a0*/  LOP3.LUT R4, R4, 0x700, RZ, 0xc0, !PT ;  /* 0x0000070004047812 */ /* 0x000fe400078ec0ff */
[----:B------:R-:W-:-:S02]  /*17b0*/  LOP3.LUT R5, R6, 0x1c0, RZ, 0xc0, !PT ;  /* 0x000001c006057812 */ /* 0x000fc400078ec0ff */
[----:B------:R-:W-:Y:S01]  /*17c0*/  LEA.HI R10, R0, R7, RZ, 0x1e ;  /* 0x00000007000a7211 */ /* 0x000fe200078ff0ff */
[----:B------:R-:W-:Y:S01]  /*17d0*/  IMAD.SHL.U32 R7, R2, 0x8, RZ ;  /* 0x0000000802077824 */ /* 0x000fe200078e00ff */
[----:B------:R-:W-:Y:S01]  /*17e0*/  LOP3.LUT R21, R21, 0x18, R2, 0xe2, !PT ;  /* 0x0000001815157812 */ /* 0x000fe200078ee202 */
[----:B------:R-:W-:Y:S01]  /*17f0*/  IMAD.IADD R106, R4, 0x1, R5 ;  /* 0x00000001046a7824 */ /* 0x000fe200078e0205 */
[----:B--2---:R-:W-:Y:S01]  /*1800*/  LOP3.LUT R105, R14, 0x4, RZ, 0xc0, !PT ;  /* 0x000000040e697812 */ /* 0x004fe200078ec0ff */
[----:B------:R-:W-:Y:S01]  /*1810*/  VIADD R5, R3, 0x1 ;  /* 0x0000000103057836 */ /* 0x000fe20000000000 */
[----:B------:R-:W-:Y:S01]  /*1820*/  LOP3.LUT R2, R7, 0x18, R20, 0xe2, !PT ;  /* 0x0000001807027812 */ /* 0x000fe200078ee214 */
[----:B------:R-:W-:Y:S01]  /*1830*/  @!P2 VIADD R3, R8, 0x1 ;  /* 0x000000010803a836 */ /* 0x000fe20000000000 */
[----:B------:R-:W-:Y:S01]  /*1840*/  LOP3.LUT R21, R21, R10, RZ, 0xfc, !PT ;  /* 0x0000000a15157212 */ /* 0x000fe200078efcff */
[----:B------:R-:W-:Y:S01]  /*1850*/  IMAD R0, R12, 0x8, R32 ;  /* 0x000000080c007824 */ /* 0x000fe200078e0220 */
[----:B------:R-:W-:Y:S01]  /*1860*/  SEL R4, R5, R8, !P2 ;  /* 0x0000000805047207 */ /* 0x000fe20005000000 */
[----:B------:R-:W-:Y:S01]  /*1870*/  IMAD.U32 R7, RZ, RZ, UR40 ;  /* 0x00000028ff077e24 */ /* 0x000fe2000f8e00ff */
[----:B------:R-:W-:Y:S01]  /*1880*/  LOP3.LUT R108, R108, 0xe00, RZ, 0xc0, !PT ;  /* 0x00000e006c6c7812 */ /* 0x000fe200078ec0ff */
[----:B------:R0:W1:Y:S01]  /*1890*/  SYNCS.PHASECHK.TRANS64.TRYWAIT P1, [R0+URZ], R117 ;  /* 0x00000075000075a7 */ /* 0x000062000802017f */
[----:B------:R-:W-:Y:S01]  /*18a0*/  LOP3.LUT R109, R2, R105, RZ, 0xfc, !PT ;  /* 0x00000069026d7212 */ /* 0x000fe200078efcff */
[----:B------:R-:W-:Y:S01]  /*18b0*/  IMAD R4, R4, 0x4, R3 ;  /* 0x0000000404047824 */ /* 0x000fe200078e0203 */
[----:B------:R-:W-:-:S02]  /*18c0*/  LOP3.LUT R3, R21, UR5, RZ, 0xfc, !PT ;  /* 0x0000000515037c12 */ /* 0x000fc4000f8efcff */
[----:B------:R-:W-:Y:S01]  /*18d0*/  LOP3.LUT R110, R109, R108, RZ, 0xfc, !PT ;  /* 0x0000006c6d6e7212 */ /* 0x000fe200078efcff */
[----:B------:R-:W-:Y:S01]  /*18e0*/  IMAD.SHL.U32 R112, R4, 0x40, RZ ;  /* 0x0000004004707824 */ /* 0x000fe200078e00ff */
[----:B------:R-:W-:Y:S01]  /*18f0*/  LOP3.LUT P3, RZ, R9, 0x10, RZ, 0xc0, !PT ;  /* 0x0000001009ff7812 */ /* 0x000fe2000786c0ff */
[C---:B------:R-:W-:Y:S01]  /*1900*/  IMAD.IADD R9, R3.reuse, 0x1, R106 ;  /* 0x0000000103097824 */ /* 0x040fe200078e026a */
[----:B------:R-:W-:Y:S01]  /*1910*/  LOP3.LUT R2, R110, UR4, RZ, 0xfc, !PT ;  /* 0x000000046e027c12 */ /* 0x000fe2000f8efcff */
[----:B------:R-:W-:Y:S01]  /*1920*/  IMAD.IADD R3, R3, 0x1, R112 ;  /* 0x0000000103037824 */ /* 0x000fe200078e0270 */
[----:B------:R-:W-:Y:S01]  /*1930*/  LOP3.LUT P2, RZ, R14, 0x4, RZ, 0xc0, !PT ;  /* 0x000000040eff7812 */ /* 0x000fe2000784c0ff */
[----:B------:R-:W-:Y:S01]  /*1940*/  UMOV UR4, 0xffffffff ;  /* 0xffffffff00047882 */ /* 0x000fe20000000000 */
[----:B------:R-:W-:Y:S01]  /*1950*/  SEL R111, R111, 0xfffffff0, !P3 ;  /* 0xfffffff06f6f7807 */ /* 0x000fe20005800000 */
[----:B------:R-:W-:Y:S01]  /*1960*/  IMAD R114, R2, 0x4, R32 ;  /* 0x0000000402727824 */ /* 0x000fe200078e0220 */
[----:B------:R-:W-:Y:S01]  /*1970*/  SEL R107, R107, 0x70, !P2 ;  /* 0x000000706b6b7807 */ /* 0x000fe20005000000 */
[--C-:B------:R-:W-:Y:S01]  /*1980*/  IMAD R2, R9, 0x4, R28.reuse ;  /* 0x0000000409027824 */ /* 0x100fe200078e021c */
[----:B------:R-:W-:Y:S01]  /*1990*/  ISETP.NE.AND P2, PT, R7, 0x1, PT ;  /* 0x000000010700780c */ /* 0x000fe20003f45270 */
[----:B0-----:R-:W-:Y:S01]  /*19a0*/  IMAD R0, R3, 0x4, R28 ;  /* 0x0000000403007824 */ /* 0x001fe200078e021c */
[----:B------:R0:W2:Y:S01]  /*19b0*/  LDS R24, [R114+0x200] ;  /* 0x0002000072187984 */ /* 0x0000a20000000800 */
[----:B------:R-:W-:Y:S01]  /*19c0*/  IMAD.IADD R115, R114, 0x1, R107 ;  /* 0x0000000172737824 */ /* 0x000fe200078e026b */
[----:B------:R-:W-:Y:S01]  /*19d0*/  LOP3.LUT R7, R109, UR5, RZ, 0xfc, !PT ;  /* 0x000000056d077c12 */ /* 0x000fe2000f8efcff */
[----:B------:R-:W-:Y:S01]  /*19e0*/  IMAD R9, R9, 0x4, R32 ;  /* 0x0000000409097824 */ /* 0x000fe200078e0220 */
[----:B------:R0:W3:Y:S01]  /*19f0*/  LDS R25, [R114+0x600] ;  /* 0x0006000072197984 */ /* 0x0000e20000000800 */
[----:B------:R-:W-:-:S02]  /*1a00*/  IMAD.IADD R2, R2, 0x1, R111 ;  /* 0x0000000102027824 */ /* 0x000fc400078e026f */
[----:B------:R-:W-:Y:S01]  /*1a10*/  IMAD R10, R3, 0x4, R32 ;  /* 0x00000004030a7824 */ /* 0x000fe200078e0220 */
[----:B------:R0:W4:Y:S01]  /*1a20*/  LDS R88, [R114+0x4200] ;  /* 0x0042000072587984 */ /* 0x0001220000000800 */
[----:B------:R-:W-:-:S03]  /*1a30*/  IMAD.IADD R5, R111, 0x1, R0 ;  /* 0x000000016f057824 */ /* 0x000fc600078e0200 */
[----:B------:R0:W0:Y:S04]  /*1a40*/  LDS R89, [R114+0x4600] ;  /* 0x0046000072597984 */ /* 0x0000280000000800 */
[----:B------:R0:W0:Y:S04]  /*1a50*/  LDS R26, [R115+0x200] ;  /* 0x00020000731a7984 */ /* 0x0000280000000800 */
[----:B------:R0:W0:Y:S04]  /*1a60*/  LDS R27, [R115+0x600] ;  /* 0x00060000731b7984 */ /* 0x0000280000000800 */
[----:B------:R0:W0:Y:S04]  /*1a70*/  LDS R90, [R115+0x4200] ;  /* 0x00420000735a7984 */ /* 0x0000280000000800 */
[----:B------:R0:W0:Y:S04]  /*1a80*/  LDS R91, [R115+0x4600] ;  /* 0x00460000735b7984 */ /* 0x0000280000000800 */
[----:B------:R0:W0:Y:S04]  /*1a90*/  LDS R0, [R9+0x28200] ;  /* 0x0282000009007984 */ /* 0x0000280000000800 */
[----:B------:R0:W0:Y:S04]  /*1aa0*/  LDS R3, [R2] ;  /* 0x0000000002037984 */ /* 0x0000280000000800 */
[----:B------:R0:W0:Y:S04]  /*1ab0*/  LDS R4, [R10+0x28200] ;  /* 0x028200000a047984 */ /* 0x0000280000000800 */
[----:B------:R0:W0:Y:S01]  /*1ac0*/  LDS R6, [R5] ;  /* 0x0000000005067984 */ /* 0x0000220000000800 */
[----:B-123--:R-:W-:Y:S05]  /*1ad0*/  BRA.DIV UR4, `(.L_x_22) ;  /* 0x0000009e04107947 */ /* 0x00efea000b800000 */
[C---:B------:R-:W-:Y:S01]  /*1ae0*/  IMAD.IADD R11, R7.reuse, 0x1, R106 ;  /* 0x00000001070b7824 */ /* 0x040fe200078e026a */
[----:B------:R-:W-:Y:S01]  /*1af0*/  NOP ;  /* 0x0000000000007918 */ /* 0x000fe20000000000 */
[----:B------:R-:W-:Y:S02]  /*1b00*/  IMAD.IADD R7, R7, 0x1, R112 ;  /* 0x0000000107077824 */ /* 0x000fe400078e0270 */
[--C-:B------:R-:W-:Y:S02]  /*1b10*/  IMAD R8, R11, 0x4, R28.reuse ;  /* 0x000000040b087824 */ /* 0x100fe400078e021c */
[----:B------:R-:W-:Y:S02]  /*1b20*/  IMAD R30, R7, 0x4, R28 ;  /* 0x00000004071e7824 */ /* 0x000fe400078e021c */
[----:B------:R-:W-:Y:S02]  /*1b30*/  IMAD R11, R11, 0x4, R32 ;  /* 0x000000040b0b7824 */ /* 0x000fe400078e0220 */
[----:B------:R-:W-:-:S02]  /*1b40*/  IMAD.IADD R8, R107, 0x1, R8 ;  /* 0x000000016b087824 */ /* 0x000fc400078e0208 */
[----:B------:R-:W-:Y:S01]  /*1b50*/  IMAD R13, R7, 0x4, R32 ;  /* 0x00000004070d7824 */ /* 0x000fe200078e0220 */
[----:B0-----:R0:W-:Y:S01]  /*1b60*/  STS [R11+0x28200], R0 ;  /* 0x028200000b007388 */ /* 0x0011e20000000800 */
[----:B------:R-:W-:-:S03]  /*1b70*/  IMAD.IADD R7, R107, 0x1, R30 ;  /* 0x000000016b077824 */ /* 0x000fc600078e021e */
[----:B------:R0:W-:Y:S04]  /*1b80*/  STS [R8], R3 ;  /* 0x0000000308007388 */ /* 0x0001e80000000800 */
[----:B------:R0:W-:Y:S04]  /*1b90*/  STS [R13+0x28200], R4 ;  /* 0x028200040d007388 */ /* 0x0001e80000000800 */
[----:B------:R0:W-:Y:S04]  /*1ba0*/  STS [R7], R6 ;  /* 0x0000000607007388 */ /* 0x0001e80000000800 */
[----:B------:R0:W1:Y:S04]  /*1bb0*/  LDS R30, [R9+0x29200] ;  /* 0x02920000091e7984 */ /* 0x0000680000000800 */
[----:B------:R0:W2:Y:S04]  /*1bc0*/  LDS R29, [R2+0x1000] ;  /* 0x00100000021d7984 */ /* 0x0000a80000000800 */
[----:B------:R-:W3:Y:S04]  /*1bd0*/  LDS R10, [R10+0x29200] ;  /* 0x029200000a0a7984 */ /* 0x000ee80000000800 */
[----:B------:R0:W0:Y:S01]  /*1be0*/  LDS R32, [R5+0x1000] ;  /* 0x0010000005207984 */ /* 0x0000220000000800 */
[----:B------:R-:W-:Y:S01]  /*1bf0*/  NOP ;  /* 0x0000000000007918 */ /* 0x000fe20000000000 */
.L_x_202:
[----:B-1----:R-:W-:Y:S04]  /*1c00*/  STS [R11+0x29200], R30 ;  /* 0x0292001e0b007388 */ /* 0x002fe80000000800 */
[----:B--2---:R-:W-:Y:S04]  /*1c10*/  STS [R8+0x1000], R29 ;  /* 0x0010001d08007388 */ /* 0x004fe80000000800 */
[----:B---3--:R-:W-:Y:S04]  /*1c20*/  STS [R13+0x29200], R10 ;  /* 0x0292000a0d007388 */ /* 0x008fe80000000800 */
[----:B0-----:R4:W-:Y:S04]  /*1c30*/  STS [R7+0x1000], R32 ;  /* 0x0010002007007388 */ /* 0x0019e80000000800 */
[----:B------:R-:W-:Y:S04]  /*1c40*/  LDS R96, [R114+0x300] ;  /* 0x0003000072607984 */ /* 0x000fe80000000800 */
[----:B------:R-:W-:Y:S04]  /*1c50*/  LDS R97, [R114+0x700] ;  /* 0x0007000072617984 */ /* 0x000fe80000000800 */
[----:B------:R-:W-:Y:S04]  /*1c60*/  LDS R98, [R115+0x300] ;  /* 0x0003000073627984 */ /* 0x000fe80000000800 */
[----:B------:R-:W0:Y:S04]  /*1c70*/  LDS R99, [R115+0x700] ;  /* 0x0007000073637984 */ /* 0x000e280000000800 */
[----:B------:R-:W-:Y:S04]  /*1c80*/  LDS R100, [R114+0x4300] ;  /* 0x0043000072647984 */ /* 0x000fe80000000800 */
[----:B------:R-:W-:Y:S04]  /*1c90*/  LDS R101, [R114+0x4700] ;  /* 0x0047000072657984 */ /* 0x000fe80000000800 */
[----:B------:R-:W-:Y:S04]  /*1ca0*/  LDS R102, [R115+0x4300] ;  /* 0x0043000073667984 */ /* 0x000fe80000000800 */
[----:B------:R-:W1:Y:S01]  /*1cb0*/  LDS R103, [R115+0x4700] ;  /* 0x0047000073677984 */ /* 0x000e620000000800 */
[----:B------:R-:W-:Y:S01]  /*1cc0*/  @!PT LDS RZ, [RZ] ;  /* 0x00000000fffff984 */ /* 0x000fe20000000800 */
[----:B------:R-:W-:Y:S01]  /*1cd0*/  @!PT LDS RZ, [RZ] ;  /* 0x00000000fffff984 */ /* 0x000fe20000000800 */
[----:B------:R-:W-:Y:S01]  /*1ce0*/  @!PT LDS RZ, [RZ] ;  /* 0x00000000fffff984 */ /* 0x000fe20000000800 */
[----:B------:R-:W-:Y:S01]  /*1cf0*/  @!PT LDS RZ, [RZ] ;  /* 0x00000000fffff984 */ /* 0x000fe20000000800 */
[----:B------:R2:W-:Y:S06]  /*1d00*/  MEMBAR.ALL.CTA ;  /* 0x0000000000007992 */ /* 0x0005ec0000008000 */
[----:B--2---:R-:W2:Y:S01]  /*1d10*/  FENCE.VIEW.ASYNC.S ;  /* 0x00000000000073c6 */ /* 0x004ea20000000000 */
[----:B------:R-:W-:Y:S05]  /*1d20*/  WARPSYNC.ALL ;  /* 0x0000000000007948 */ /* 0x000fea0003800000 */
[----:B------:R-:W-:Y:S01]  /*1d30*/  R2UR UR4, R28 ;  /* 0x000000001c0472ca */ /* 0x000fe200000e0000 */
[----:B--2---:R-:W-:Y:S06]  /*1d40*/  BAR.SYNC.DEFER_BLOCKING 0x2, 0x100 ;  /* 0x0084000000007b1d */ /* 0x004fec0000010000 */
[----:B------:R-:W-:-:S06]  /*1d50*/  UMOV UR11, 0xc0000040 ;  /* 0xc0000040000b7882 */ /* 0x000fcc0000000000 */
[----:B------:R-:W-:-:S04]  /*1d60*/  USHF.R.U32.HI UR4, URZ, 0x4, UR4 ;  /* 0x000000043f047899 */ /* 0x000fc80008011604 */
[----:B------:R-:W-:-:S04]  /*1d70*/  ULOP3.LUT UR4, UR4, 0x3fff, URZ, 0xc0, !UPT ;  /* 0x00003fff04047892 */ /* 0x000fc8000f8ec03f */
[----:B------:R-:W-:-:S04]  /*1d80*/  ULOP3.LUT UR7, UR4, 0x10000, URZ, 0xfc, !UPT ;  /* 0x0001000004077892 */ /* 0x000fc8000f8efc3f */
[----:B------:R-:W-:Y:S01]  /*1d90*/  ULEA UR4, UR39, UR7, 0x9 ;  /* 0x0000000727047291 */ /* 0x000fe2000f8e483f */
[----:B------:R-:W-:-:S03]  /*1da0*/  WARPGROUP.ARRIVE ;  /* 0x00000000000079c5 */ /* 0x000fc60000000000 */
[----:B------:R-:W-:-:S03]  /*1db0*/  UIADD3 UR6, UR4, 0x10, URZ ;  /* 0x0000001004067890 */ /* 0x000fc6000fffe03f */
[----:B------:R-:W-:Y:S02]  /*1dc0*/  UMOV UR10, UR4 ;  /* 0x00000004000a7c82 */ /* 0x000fe40008000000 */
[----:B------:R-:W-:Y:S03]  /*1dd0*/  HGMMA.64x64x8.F32.TF32 R56, R24, gdesc[UR8], RZ, !UPT, gsb0 ;  /* 0x04e0000818387df0 */ /* 0x000fe6000c0028ff */
[----:B------:R-:W-:Y:S02]  /*1de0*/  WARPGROUP.DEPBAR.LE gsb0, 0x0 ;  /* 0x00008000000079c5 */ /* 0x000fe40000010000 */
[----:B----4-:R-:W-:-:S06]  /*1df0*/  WARPGROUP.ARRIVE ;  /* 0x00000000000079c5 */ /* 0x010fcc0000000000 */
[----:B------:R-:W-:Y:S01]  /*1e00*/  HGMMA.64x64x8.F32.TF32 R24, R88, gdesc[UR8], RZ, !UPT, gsb0 ;  /* 0x04e0000858187df0 */ /* 0x000fe2000c0028ff */
[----:B------:R-:W-:Y:S01]  /*1e10*/  UMOV UR10, UR6 ;  /* 0x00000006000a7c82 */ /* 0x000fe20008000000 */
[----:B------:R-:W-:Y:S01]  /*1e20*/  UMOV UR11, 0xc0000040 ;  /* 0xc0000040000b7882 */ /* 0x000fe20000000000 */
[----:B------:R-:W-:Y:S02]  /*1e30*/  UIADD3 UR6, UR4, 0x20, URZ ;  /* 0x0000002004067890 */ /* 0x000fe4000fffe03f */
[----:B------:R-:W-:Y:S01]  /*1e40*/  UIADD3 UR4, UR4, 0x30, URZ ;  /* 0x0000003004047890 */ /* 0x000fe2000fffe03f */
[----:B------:R-:W-:Y:S02]  /*1e50*/  WARPGROUP.DEPBAR.LE gsb0, 0x0 ;  /* 0x00008000000079c5 */ /* 0x000fe40000010000 */
[----:B0-----:R-:W-:-:S06]  /*1e60*/  WARPGROUP.ARRIVE ;  /* 0x00000000000079c5 */ /* 0x001fcc0000000000 */
[----:B------:R-:W-:Y:S03]  /*1e70*/  HGMMA.64x64x8.F32.TF32 R56, R96, gdesc[UR8], R56, gsb0 ;  /* 0x04e0000860387df0 */ /* 0x000fe60008002838 */
[----:B------:R-:W-:Y:S02]  /*1e80*/  WARPGROUP.DEPBAR.LE gsb0, 0x0 ;  /* 0x00008000000079c5 */ /* 0x000fe40000010000 */
[----:B-1----:R-:W-:-:S06]  /*1e90*/  WARPGROUP.ARRIVE ;  /* 0x00000000000079c5 */ /* 0x002fcc0000000000 */
[----:B------:R-:W-:Y:S01]  /*1ea0*/  HGMMA.64x64x8.F32.TF32 R24, R100, gdesc[UR8], R24, gsb0 ;  /* 0x04e0000864187df0 */ /* 0x000fe20008002818 */
[----:B------:R-:W-:Y:S01]  /*1eb0*/  UMOV UR10, UR6 ;  /* 0x00000006000a7c82 */ /* 0x000fe20008000000 */
[----:B------:R-:W-:Y:S01]  /*1ec0*/  UMOV UR11, 0xc0000040 ;  /* 0xc0000040000b7882 */ /* 0x000fe20000000000 */
[----:B------:R-:W-:Y:S02]  /*1ed0*/  WARPGROUP.DEPBAR.LE gsb0, 0x0 ;  /* 0x00008000000079c5 */ /* 0x000fe40000010000 */
        /* <DEDUP_REMOVED lines=28> */
[----:B------:R-:W-:Y:S03]  /*20a0*/  HGMMA.64x64x8.F32.TF32 R24, R100, gdesc[UR8], R24, gsb0 ;  /* 0x04e0000864187df0 */ /* 0x000fe60008002818 */
[----:B------:R-:W-:Y:S02]  /*20b0*/  WARPGROUP.DEPBAR.LE gsb0, 0x0 ;  /* 0x00008000000079c5 */ /* 0x000fe40000010000 */
[----:B------:R-:W-:Y:S05]  /*20c0*/  @!P2 BRA `(.L_x_23) ;  /* 0x00000014004ca947 */ /* 0x000fea0003800000 */
[----:B------:R-:W-:Y:S05]  /*20d0*/  @!P0 BRA `(.L_x_24) ;  /* 0x0000000000048947 */ /* 0x000fea0003800000 */
[----:B------:R-:W-:Y:S01]  /*20e0*/  BPT.TRAP 0x1 ;  /* 0x000000040000795c */ /* 0x000fe20000300000 */
.L_x_24:
[----:B------:R-:W-:Y:S05]  /*20f0*/  @P1 BRA `(.L_x_25) ;  /* 0x0000000000181947 */ /* 0x000fea0003800000 */
[----:B------:R-:W0:Y:S01]  /*2100*/  S2UR UR5, SR_CgaCtaId ;  /* 0x00000000000579c3 */ /* 0x000e220000008800 */
[----:B------:R-:W-:Y:S02]  /*2110*/  UMOV UR4, 0x400 ;  /* 0x0000040000047882 */ /* 0x000fe40000000000 */
[----:B0-----:R-:W-:-:S06]  /*2120*/  ULEA UR4, UR5, UR4, 0x18 ;  /* 0x0000000405047291 */ /* 0x001fcc000f8ec03f */
[----:B------:R-:W-:-:S04]  /*2130*/  LEA R0, R12, UR4, 0x3 ;  /* 0x000000040c007c11 */ /* 0x000fc8000f8e18ff */
[----:B------:R-:W0:Y:S02]  /*2140*/  SYNCS.PHASECHK.TRANS64.TRYWAIT P1, [R0+URZ], R117 ;  /* 0x00000075000075a7 */ /* 0x000e24000802017f */
[----:B0-----:R-:W-:Y:S05]  /*2150*/  @!P1 BRA `(.L_x_26) ;  /* 0x0000009400dc9947 */ /* 0x001fea0003800000 */
.L_x_25:
[----:B------:R-:W1:Y:S01]  /*2160*/  S2UR UR5, SR_CgaCtaId ;  /* 0x00000000000579c3 */ /* 0x000e620000008800 */
[----:B------:R-:W-:Y:S01]  /*2170*/  UMOV UR4, 0x400 ;  /* 0x0000040000047882 */ /* 0x000fe20000000000 */
[C---:B0-----:R-:W-:Y:S02]  /*2180*/  IMAD.SHL.U32 R0, R12.reuse, 0x800, RZ ;  /* 0x000008000c007824 */ /* 0x041fe400078e00ff */
[----:B------:R-:W-:Y:S02]  /*2190*/  IMAD.SHL.U32 R115, R12, 0x2000, RZ ;  /* 0x000020000c737824 */ /* 0x000fe400078e00ff */
[----:B------:R-:W-:Y:S01]  /*21a0*/  IMAD.U32 R114, RZ, RZ, UR39 ;  /* 0x00000027ff727e24 */ /* 0x000fe2000f8e00ff */
[----:B------:R-:W-:Y:S01]  /*21b0*/  LOP3.LUT R3, R0, R21, RZ, 0xfc, !PT ;  /* 0x0000001500037212 */ /* 0x000fe200078efcff */
[----:B------:R-:W0:Y:S04]  /*21c0*/  LDC R99, c[0x0][0x28c] ;  /* 0x0000a300ff637b82 */ /* 0x000e280000000800 */
[----:B------:R-:W-:-:S02]  /*21d0*/  IMAD.IADD R2, R106, 0x1, R3 ;  /* 0x000000016a027824 */ /* 0x000fc400078e0203 */
[----:B------:R-:W-:Y:S01]  /*21e0*/  IMAD.IADD R3, R112, 0x1, R3 ;  /* 0x0000000170037824 */ /* 0x000fe200078e0203 */
[----:B-1----:R-:W-:-:S06]  /*21f0*/  ULEA UR4, UR5, UR4, 0x18 ;  /* 0x0000000405047291 */ /* 0x002fcc000f8ec03f */
[----:B------:R-:W-:Y:S01]  /*2200*/  IMAD.U32 R119, RZ, RZ, UR4 ;  /* 0x00000004ff777e24 */ /* 0x000fe2000f8e00ff */
[----:B0-----:R-:W-:-:S03]  /*2210*/  ISETP.GE.AND P1, PT, R99, 0x41, PT ;  /* 0x000000416300780c */ /* 0x001fc60003f26270 */
[----:B------:R-:W-:Y:S02]  /*2220*/  VIADD R90, R119, 0x28200 ;  /* 0x00028200775a7836 */ /* 0x000fe40000000000 */
[C-C-:B------:R-:W-:Y:S02]  /*2230*/  IMAD R15, R2.reuse, 0x4, R119.reuse ;  /* 0x00000004020f7824 */ /* 0x140fe400078e0277 */
[--C-:B------:R-:W-:Y:S02]  /*2240*/  IMAD R4, R2, 0x4, R90.reuse ;  /* 0x0000000402047824 */ /* 0x100fe400078e025a */
[----:B------:R-:W-:Y:S01]  /*2250*/  IMAD R6, R3, 0x4, R90 ;  /* 0x0000000403067824 */ /* 0x000fe200078e025a */
[----:B------:R-:W0:Y:S01]  /*2260*/  LDS R2, [R15+0x28200] ;  /* 0x028200000f027984 */ /* 0x000e220000000800 */
[----:B------:R-:W-:Y:S02]  /*2270*/  IMAD.IADD R4, R111, 0x1, R4 ;  /* 0x000000016f047824 */ /* 0x000fe400078e0204 */
[----:B------:R-:W-:Y:S01]  /*2280*/  IMAD R11, R3, 0x4, R119 ;  /* 0x00000004030b7824 */ /* 0x000fe200078e0277 */
[----:B------:R-:W-:Y:S01]  /*2290*/  LOP3.LUT R3, R0, R109, RZ, 0xfc, !PT ;  /* 0x0000006d00037212 */ /* 0x000fe200078efcff */
[----:B------:R-:W-:Y:S01]  /*22a0*/  IMAD.IADD R7, R111, 0x1, R6 ;  /* 0x000000016f077824 */ /* 0x000fe200078e0206 */
[----:B------:R-:W1:Y:S01]  /*22b0*/  LDS R5, [R4] ;  /* 0x0000000004057984 */ /* 0x000e620000000800 */
[----:B------:R-:W-:-:S02]  /*22c0*/  LOP3.LUT R0, R115, R110, RZ, 0xfc, !PT ;  /* 0x0000006e73007212 */ /* 0x000fc400078efcff */
[--C-:B------:R-:W-:Y:S01]  /*22d0*/  IMAD.IADD R9, R106, 0x1, R3.reuse ;  /* 0x000000016a097824 */ /* 0x100fe200078e0203 */
[----:B------:R-:W2:Y:S01]  /*22e0*/  LDS R6, [R11+0x28200] ;  /* 0x028200000b067984 */ /* 0x000ea20000000800 */
[----:B------:R-:W-:Y:S02]  /*22f0*/  IMAD.IADD R3, R112, 0x1, R3 ;  /* 0x0000000170037824 */ /* 0x000fe400078e0203 */
[----:B------:R-:W-:Y:S01]  /*2300*/  IMAD R0, R0, 0x4, R119 ;  /* 0x0000000400007824 */ /* 0x000fe200078e0277 */
[----:B------:R-:W3:Y:S01]  /*2310*/  LDS R8, [R7] ;  /* 0x0000000007087984 */ /* 0x000ee20000000800 */
[--C-:B------:R-:W-:Y:S02]  /*2320*/  IMAD R10, R9, 0x4, R90.reuse ;  /* 0x00000004090a7824 */ /* 0x100fe400078e025a */
[----:B------:R-:W-:Y:S01]  /*2330*/  IMAD R90, R3, 0x4, R90 ;  /* 0x00000004035a7824 */ /* 0x000fe200078e025a */
[----:B------:R-:W-:Y:S01]  /*2340*/  LDS R88, [R0+0x200] ;  /* 0x0002000000587984 */ /* 0x000fe20000000800 */
[----:B------:R-:W-:-:S02]  /*2350*/  IMAD.IADD R13, R107, 0x1, R0 ;  /* 0x000000016b0d7824 */ /* 0x000fc400078e0200 */
[--C-:B------:R-:W-:Y:S01]  /*2360*/  IMAD R97, R9, 0x4, R119.reuse ;  /* 0x0000000409617824 */ /* 0x100fe200078e0277 */
[----:B------:R-:W-:Y:S01]  /*2370*/  LDS R89, [R0+0x600] ;  /* 0x0006000000597984 */ /* 0x000fe20000000800 */
[----:B------:R-:W-:Y:S02]  /*2380*/  IMAD R98, R3, 0x4, R119 ;  /* 0x0000000403627824 */ /* 0x000fe400078e0277 */
[C---:B------:R-:W-:Y:S01]  /*2390*/  IMAD.IADD R10, R107.reuse, 0x1, R10 ;  /* 0x000000016b0a7824 */ /* 0x040fe200078e020a */
[----:B------:R-:W-:Y:S01]  /*23a0*/  LDS R92, [R0+0x4200] ;  /* 0x00420000005c7984 */ /* 0x000fe20000000800 */
[----:B------:R-:W-:-:S03]  /*23b0*/  IMAD.IADD R3, R107, 0x1, R90 ;  /* 0x000000016b037824 */ /* 0x000fc600078e025a */
[----:B------:R-:W-:Y:S04]  /*23c0*/  LDS R93, [R0+0x4600] ;  /* 0x00460000005d7984 */ /* 0x000fe80000000800 */
[----:B------:R-:W-:Y:S04]  /*23d0*/  LDS R90, [R13+0x200] ;  /* 0x000200000d5a7984 */ /* 0x000fe80000000800 */
[----:B------:R-:W-:Y:S04]  /*23e0*/  LDS R91, [R13+0x600] ;  /* 0x000600000d5b7984 */ /* 0x000fe80000000800 */
[----:B------:R-:W-:Y:S04]  /*23f0*/  LDS R94, [R13+0x4200] ;  /* 0x004200000d5e7984 */ /* 0x000fe80000000800 */
[----:B------:R-:W-:Y:S01]  /*2400*/  LDS R95, [R13+0x4600] ;  /* 0x004600000d5f7984 */ /* 0x000fe20000000800 */
[----:B------:R-:W-:-:S03]  /*2410*/  NOP ;  /* 0x0000000000007918 */ /* 0x000fc60000000000 */
[----:B0-----:R-:W-:Y:S04]  /*2420*/  STS [R97+0x28200], R2 ;  /* 0x0282000261007388 */ /* 0x001fe80000000800 */
[----:B-1----:R-:W-:Y:S04]  /*2430*/  STS [R10], R5 ;  /* 0x000000050a007388 */ /* 0x002fe80000000800 */
[----:B--2---:R-:W-:Y:S04]  /*2440*/  STS [R98+0x28200], R6 ;  /* 0x0282000662007388 */ /* 0x004fe80000000800 */
[----:B---3--:R-:W-:Y:S04]  /*2450*/  STS [R3], R8 ;  /* 0x0000000803007388 */ /* 0x008fe80000000800 */
[----:B------:R-:W0:Y:S04]  /*2460*/  LDS R0, [R15+0x29200] ;  /* 0x029200000f007984 */ /* 0x000e280000000800 */
[----:B------:R-:W1:Y:S04]  /*2470*/  LDS R9, [R4+0x1000] ;  /* 0x0010000004097984 */ /* 0x000e680000000800 */
[----:B------:R-:W2:Y:S04]  /*2480*/  LDS R11, [R11+0x29200] ;  /* 0x029200000b0b7984 */ /* 0x000ea80000000800 */
[----:B------:R-:W3:Y:S01]  /*2490*/  LDS R96, [R7+0x1000] ;  /* 0x0010000007607984 */ /* 0x000ee20000000800 */
[----:B------:R-:W-:-:S03]  /*24a0*/  NOP ;  /* 0x0000000000007918 */ /* 0x000fc60000000000 */
[----:B0-----:R0:W-:Y:S04]  /*24b0*/  STS [R97+0x29200], R0 ;  /* 0x0292000061007388 */ /* 0x0011e80000000800 */
[----:B-1----:R0:W-:Y:S04]  /*24c0*/  STS [R10+0x1000], R9 ;  /* 0x001000090a007388 */ /* 0x0021e80000000800 */
[----:B--2---:R0:W-:Y:S04]  /*24d0*/  STS [R98+0x29200], R11 ;  /* 0x0292000b62007388 */ /* 0x0041e80000000800 */
[----:B---3--:R0:W-:Y:S01]  /*24e0*/  STS [R3+0x1000], R96 ;  /* 0x0010006003007388 */ /* 0x0081e20000000800 */
[----:B------:R-:W-:Y:S05]  /*24f0*/  @!P1 BRA `(.L_x_27) ;  /* 0x0000000800c09947 */ /* 0x000fea0003800000 */
[----:B------:R-:W-:Y:S01]  /*2500*/  R2UR UR4, R12 ;  /* 0x000000000c0472ca */ /* 0x000fe200000e0000 */
[----:B------:R-:W-:Y:S01]  /*2510*/  UIADD3 UR5, UR40, -0x1, URZ ;  /* 0xffffffff28057890 */ /* 0x000fe2000fffe03f */
[----:B------:R-:W-:-:S05]  /*2520*/  IMAD.U32 R114, RZ, RZ, UR39 ;  /* 0x00000027ff727e24 */ /* 0x000fca000f8e00ff */
[----:B------:R-:W-:-:S08]  /*2530*/  IMAD.U32 R117, RZ, RZ, UR5 ;  /* 0x00000005ff757e24 */ /* 0x000fd0000f8e00ff */
.L_x_36:
[----:B------:R-:W-:-:S04]  /*2540*/  UIADD3 UR5, UR4, 0x1, URZ ;  /* 0x0000000104057890 */ /* 0x000fc8000fffe03f */
[----:B------:R-:W-:-:S04]  /*2550*/  UISETP.NE.AND UP0, UPT, UR5, 0x5, UPT ;  /* 0x000000050500788c */ /* 0x000fc8000bf05270 */
[----:B------:R-:W-:Y:S02]  /*2560*/  USEL UR6, URZ, 0x1, UP0 ;  /* 0x000000013f067887 */ /* 0x000fe40008000000 */
[----:B------:R-:W-:-:S04]  /*2570*/  USEL UR5, UR5, URZ, UP0 ;  /* 0x0000003f05057287 */ /* 0x000fc80008000000 */
[----:B------:R-:W-:Y:S02]  /*2580*/  LOP3.LUT R116, R116, UR6, RZ, 0x3c, !PT ;  /* 0x0000000674747c12 */ /* 0x000fe4000f8e3cff */
[----:B------:R-:W-:Y:S01]  /*2590*/  IMAD.U32 R12, RZ, RZ, UR5 ;  /* 0x00000005ff0c7e24 */ /* 0x000fe2000f8e00ff */
[----:B------:R-:W-:Y:S06]  /*25a0*/  @!P0 BRA `(.L_x_28) ;  /* 0x0000000000048947 */ /* 0x000fec0003800000 */
[----:B------:R-:W-:Y:S01]  /*25b0*/  BPT.TRAP 0x1 ;  /* 0x000000040000795c */ /* 0x000fe20000300000 */
.L_x_28:
[----:B0-----:R-:W0:Y:S01]  /*25c0*/  S2R R0, SR_TID.X ;  /* 0x0000000000007919 */ /* 0x001e220000002100 */
[----:B------:R-:W-:Y:S01]  /*25d0*/  MOV R119, 0x400 ;  /* 0x0000040000777802 */ /* 0x000fe20000000f00 */
[----:B------:R-:W-:Y:S01]  /*25e0*/  ULEA UR6, UR4, UR7, 0x9 ;  /* 0x0000000704067291 */ /* 0x000fe2000f8e483f */
[----:B------:R-:W-:Y:S01]  /*25f0*/  SHF.L.U32 R5, R116, 0x1f, RZ ;  /* 0x0000001f74057819 */ /* 0x000fe200000006ff */
[----:B------:R-:W1:Y:S01]  /*2600*/  S2R R2, SR_CgaCtaId ;  /* 0x0000000000027919 */ /* 0x000e620000008800 */
[----:B------:R-:W-:-:S04]  /*2610*/  UMOV UR11, 0xc0000040 ;  /* 0xc0000040000b7882 */ /* 0x000fc80000000000 */
[----:B------:R-:W-:Y:S01]  /*2620*/  UMOV UR10, UR6 ;  /* 0x00000006000a7c82 */ /* 0x000fe20008000000 */
[C---:B0-----:R-:W-:Y:S01]  /*2630*/  IMAD.SHL.U32 R108, R0.reuse, 0x10, RZ ;  /* 0x00000010006c7824 */ /* 0x041fe200078e00ff */
[----:B------:R-:W-:Y:S01]  /*2640*/  SHF.R.U32.HI R14, RZ, 0x2, R0 ;  /* 0x00000002ff0e7819 */ /* 0x000fe20000011600 */
[----:B------:R-:W-:Y:S01]  /*2650*/  IMAD.SHL.U32 R0, R0, 0x8, RZ ;  /* 0x0000000800007824 */ /* 0x000fe200078e00ff */
[----:B-1----:R-:W-:Y:S02]  /*2660*/  LEA R119, R2, R119, 0x18 ;  /* 0x0000007702777211 */ /* 0x002fe400078ec0ff */
[----:B------:R-:W-:Y:S02]  /*2670*/  LOP3.LUT R108, R108, 0xe00, RZ, 0xc0, !PT ;  /* 0x00000e006c6c7812 */ /* 0x000fe400078ec0ff */
[----:B------:R-:W-:Y:S01]  /*2680*/  LOP3.LUT R105, R14, 0x4, RZ, 0xc0, !PT ;  /* 0x000000040e697812 */ /* 0x000fe200078ec0ff */
[----:B------:R-:W-:Y:S01]  /*2690*/  IMAD R4, R12, 0x8, R119 ;  /* 0x000000080c047824 */ /* 0x000fe200078e0277 */
[----:B------:R-:W-:-:S02]  /*26a0*/  LOP3.LUT R20, R14, 0x3, RZ, 0xc0, !PT ;  /* 0x000000030e147812 */ /* 0x000fc400078ec0ff */
[----:B------:R-:W-:Y:S01]  /*26b0*/  LOP3.LUT R3, R108, R105, RZ, 0xfc, !PT ;  /* 0x000000696c037212 */ /* 0x000fe200078efcff */
[----:B------:R0:W1:Y:S03]  /*26c0*/  SYNCS.PHASECHK.TRANS64.TRYWAIT P1, [R4+URZ], R5 ;  /* 0x00000005040075a7 */ /* 0x000066000802017f */
[----:B------:R-:W-:-:S04]  /*26d0*/  LOP3.LUT R3, R3, R20, RZ, 0xfc, !PT ;  /* 0x0000001403037212 */ /* 0x000fc800078efcff */
[----:B------:R-:W-:Y:S01]  /*26e0*/  LOP3.LUT R0, R3, 0x18, R0, 0xf8, !PT ;  /* 0x0000001803007812 */ /* 0x000fe200078ef800 */
[----:B------:R-:W-:Y:S01]  /*26f0*/  IMAD.U32 R3, RZ, RZ, UR4 ;  /* 0x00000004ff037e24 */ /* 0x000fe2000f8e00ff */
[----:B------:R-:W-:-:S03]  /*2700*/  UIADD3 UR4, UR6, 0x10, URZ ;  /* 0x0000001006047890 */ /* 0x000fc6000fffe03f */
[----:B------:R-:W-:-:S04]  /*2710*/  IMAD R0, R3, 0x2000, R0 ;  /* 0x0000200003007824 */ /* 0x000fc800078e0200 */
[----:B------:R-:W-:-:S04]  /*2720*/  IMAD R2, R0, 0x4, R119 ;  /* 0x0000000400027824 */ /* 0x000fc800078e0277 */
[----:B------:R-:W-:Y:S01]  /*2730*/  IMAD.IADD R3, R107, 0x1, R2 ;  /* 0x000000016b037824 */ /* 0x000fe200078e0202 */
[----:B------:R-:W-:Y:S04]  /*2740*/  LDS R96, [R2+0x300] ;  /* 0x0003000002607984 */ /* 0x000fe80000000800 */
[----:B------:R-:W-:Y:S04]  /*2750*/  LDS R97, [R2+0x700] ;  /* 0x0007000002617984 */ /* 0x000fe80000000800 */
[----:B------:R-:W-:Y:S04]  /*2760*/  LDS R100, [R2+0x4300] ;  /* 0x0043000002647984 */ /* 0x000fe80000000800 */
[----:B------:R-:W-:Y:S04]  /*2770*/  LDS R101, [R2+0x4700] ;  /* 0x0047000002657984 */ /* 0x000fe80000000800 */
[----:B------:R-:W-:Y:S04]  /*2780*/  LDS R98, [R3+0x300] ;  /* 0x0003000003627984 */ /* 0x000fe80000000800 */
[----:B------:R-:W2:Y:S04]  /*2790*/  LDS R99, [R3+0x700] ;  /* 0x0007000003637984 */ /* 0x000ea80000000800 */
[----:B------:R-:W-:Y:S04]  /*27a0*/  LDS R102, [R3+0x4300] ;  /* 0x0043000003667984 */ /* 0x000fe80000000800 */
[----:B------:R-:W3:Y:S01]  /*27b0*/  LDS R103, [R3+0x4700] ;  /* 0x0047000003677984 */ /* 0x000ee20000000800 */
[----:B------:R-:W-:Y:S01]  /*27c0*/  @!PT LDS RZ, [RZ] ;  /* 0x00000000fffff984 */ /* 0x000fe20000000800 */
[----:B------:R-:W-:Y:S01]  /*27d0*/  @!PT LDS RZ, [RZ] ;  /* 0x00000000fffff984 */ /* 0x000fe20000000800 */
[----:B------:R-:W-:Y:S01]  /*27e0*/  @!PT LDS RZ, [RZ] ;  /* 0x00000000fffff984 */ /* 0x000fe20000000800 */
[----:B------:R-:W-:Y:S01]  /*27f0*/  @!PT LDS RZ, [RZ] ;  /* 0x00000000fffff984 */ /* 0x000fe20000000800 */
[----:B------:R4:W-:Y:S06]  /*2800*/  MEMBAR.ALL.CTA ;  /* 0x0000000000007992 */ /* 0x0009ec0000008000 */
[----:B----4-:R-:W4:Y:S02]  /*2810*/  FENCE.VIEW.ASYNC.S ;  /* 0x00000000000073c6 */ /* 0x010f240000000000 */
[----:B----4-:R-:W-:Y:S06]  /*2820*/  BAR.SYNC.DEFER_BLOCKING 0x2, 0x100 ;  /* 0x0084000000007b1d */ /* 0x010fec0000010000 */
[----:B------:R-:W-:-:S06]  /*2830*/  WARPGROUP.ARRIVE ;  /* 0x00000000000079c5 */ /* 0x000fcc0000000000 */
[----:B------:R-:W-:Y:S03]  /*2840*/  HGMMA.64x64x8.F32.TF32 R56, R88, gdesc[UR8], R56, gsb0 ;  /* 0x04e0000858387df0 */ /* 0x000fe60008002838 */
[----:B------:R-:W-:Y:S02]  /*2850*/  WARPGROUP.DEPBAR.LE gsb0, 0x0 ;  /* 0x00008000000079c5 */ /* 0x000fe40000010000 */
[----:B------:R-:W-:-:S06]  /*2860*/  WARPGROUP.ARRIVE ;  /* 0x00000000000079c5 */ /* 0x000fcc0000000000 */
[----:B------:R-:W-:Y:S01]  /*2870*/  HGMMA.64x64x8.F32.TF32 R24, R92, gdesc[UR8], R24, gsb0 ;  /* 0x04e000085c187df0 */ /* 0x000fe20008002818 */
[----:B------:R-:W-:Y:S01]  /*2880*/  UMOV UR10, UR4 ;  /* 0x00000004000a7c82 */ /* 0x000fe20008000000 */
[----:B------:R-:W-:Y:S01]  /*2890*/  UMOV UR11, 0xc0000040 ;  /* 0xc0000040000b7882 */ /* 0x000fe20000000000 */
[----:B------:R-:W-:Y:S02]  /*28a0*/  WARPGROUP.DEPBAR.LE gsb0, 0x0 ;  /* 0x00008000000079c5 */ /* 0x000fe40000010000 */
[----:B--2---:R-:W-:-:S06]  /*28b0*/  WARPGROUP.ARRIVE ;  /* 0x00000000000079c5 */ /* 0x004fcc0000000000 */
[----:B------:R-:W-:Y:S03]  /*28c0*/  HGMMA.64x64x8.F32.TF32 R56, R96, gdesc[UR8], R56, gsb0 ;  /* 0x04e0000860387df0 */ /* 0x000fe60008002838 */
[----:B------:R-:W-:Y:S02]  /*28d0*/  WARPGROUP.DEPBAR.LE gsb0, 0x0 ;  /* 0x00008000000079c5 */ /* 0x000fe40000010000 */
[----:B---3--:R-:W-:-:S06]  /*28e0*/  WARPGROUP.ARRIVE ;  /* 0x00000000000079c5 */ /* 0x008fcc0000000000 */
[----:B------:R-:W-:Y:S03]  /*28f0*/  HGMMA.64x64x8.F32.TF32 R24, R100, gdesc[UR8], R24, gsb0 ;  /* 0x04e0000864187df0 */ /* 0x000fe60008002818 */
[----:B------:R-:W-:Y:S02]  /*2900*/  WARPGROUP.DEPBAR.LE gsb0, 0x0 ;  /* 0x00008000000079c5 */ /* 0x000fe40000010000 */
[----:B------:R0:W2:Y:S04]  /*2910*/  LDS R88, [R2+0x400] ;  /* 0x0004000002587984 */ /* 0x0000a80000000800 */
[----:B------:R0:W3:Y:S04]  /*2920*/  LDS R89, [R2+0x800] ;  /* 0x0008000002597984 */ /* 0x0000e80000000800 */
[----:B------:R0:W4:Y:S04]  /*2930*/  LDS R90, [R3+0x400] ;  /* 0x00040000035a7984 */ /* 0x0001280000000800 */
[----:B------:R0:W0:Y:S04]  /*2940*/  LDS R91, [R3+0x800] ;  /* 0x00080000035b7984 */ /* 0x0000280000000800 */
[----:B------:R0:W0:Y:S04]  /*2950*/  LDS R92, [R2+0x4400] ;  /* 0x00440000025c7984 */ /* 0x0000280000000800 */
[----:B------:R0:W0:Y:S04]  /*2960*/  LDS R93, [R2+0x4800] ;  /* 0x00480000025d7984 */ /* 0x0000280000000800 */
[----:B------:R0:W0:Y:S04]  /*2970*/  LDS R94, [R3+0x4400] ;  /* 0x00440000035e7984 */ /* 0x0000280000000800 */
[----:B------:R0:W0:Y:S01]  /*2980*/  LDS R95, [R3+0x4800] ;  /* 0x00480000035f7984 */ /* 0x0000220000000800 */
[----:B-1----:R-:W-:Y:S05]  /*2990*/  @!P0 BRA `(.L_x_29) ;  /* 0x0000000000048947 */ /* 0x002fea0003800000 */
[----:B------:R-:W-:Y:S01]  /*29a0*/  BPT.TRAP 0x1 ;  /* 0x000000040000795c */ /* 0x000fe20000300000 */
.L_x_29:
[----:B------:R-:W2:Y:S01]  /*29b0*/  LDL R6, [R1+0x30] ;  /* 0x0000300001067983 */ /* 0x000ea20000100800 */
[----:B------:R-:W-:-:S04]  /*29c0*/  IMAD R0, R114, 0x8, R119 ;  /* 0x0000000872007824 */ /* 0x000fc800078e0277 */
[----:B------:R-:W-:-:S05]  /*29d0*/  VIADD R0, R0, 0x28 ;  /* 0x0000002800007836 */ /* 0x000fca0000000000 */
[----:B------:R-:W-:-:S04]  /*29e0*/  PRMT R0, RZ, 0x654, R0 ;  /* 0x00000654ff007816 */ /* 0x000fc80000000000 */
[----:B------:R1:W-:Y:S01]  /*29f0*/  SYNCS.ARRIVE.TRANS64.RED.A1T0 RZ, [R0+URZ], RZ ;  /* 0x000000ff00ff79a7 */ /* 0x0003e2000810043f */
[----:B--2---:R-:W-:-:S13]  /*2a00*/  ISETP.GT.U32.AND P2, PT, R6, 0x1, PT ;  /* 0x000000010600780c */ /* 0x004fda0003f44070 */
[----:B-1----:R-:W-:Y:S05]  /*2a10*/  @P2 BRA `(.L_x_30) ;  /* 0x0000000000042947 */ /* 0x002fea0003800000 */
[----:B------:R-:W-:Y:S01]  /*2a20*/  BPT.TRAP 0x1 ;  /* 0x000000040000795c */ /* 0x000fe20000300000 */
.L_x_30:
[----:B------:R-:W-:Y:S01]  /*2a30*/  UIADD3 UR4, UR6, 0x20, URZ ;  /* 0x0000002006047890 */ /* 0x000fe2000fffe03f */
[----:B0--34-:R-:W-:Y:S01]  /*2a40*/  WARPGROUP.ARRIVE ;  /* 0x00000000000079c5 */ /* 0x019fe20000000000 */
[----:B------:R-:W-:Y:S01]  /*2a50*/  UMOV UR11, 0xc0000040 ;  /* 0xc0000040000b7882 */ /* 0x000fe20000000000 */
[----:B------:R-:W-:-:S04]  /*2a60*/  VIADD R114, R114, 0x1 ;  /* 0x0000000172727836 */ /* 0x000fc80000000000 */
[----:B------:R-:W-:Y:S01]  /*2a70*/  UMOV UR10, UR4 ;  /* 0x00000004000a7c82 */ /* 0x000fe20008000000 */
[C---:B------:R-:W-:Y:S01]  /*2a80*/  ISETP.NE.AND P2, PT, R114.reuse, 0x5, PT ;  /* 0x000000057200780c */ /* 0x040fe20003f45270 */
[----:B------:R-:W-:Y:S03]  /*2a90*/  HGMMA.64x64x8.F32.TF32 R56, R88, gdesc[UR8], R56, gsb0 ;  /* 0x04e0000858387df0 */ /* 0x000fe60008002838 */
[----:B------:R-:W-:Y:S01]  /*2aa0*/  SEL R114, R114, RZ, P2 ;  /* 0x000000ff72727207 */ /* 0x000fe20001000000 */
[----:B------:R-:W-:Y:S02]  /*2ab0*/  WARPGROUP.DEPBAR.LE gsb0, 0x0 ;  /* 0x00008000000079c5 */ /* 0x000fe40000010000 */
[----:B------:R-:W-:-:S06]  /*2ac0*/  WARPGROUP.ARRIVE ;  /* 0x00000000000079c5 */ /* 0x000fcc0000000000 */
[----:B------:R-:W-:Y:S03]  /*2ad0*/  HGMMA.64x64x8.F32.TF32 R24, R92, gdesc[UR8], R24, gsb0 ;  /* 0x04e000085c187df0 */ /* 0x000fe60008002818 */
[----:B------:R-:W-:Y:S02]  /*2ae0*/  WARPGROUP.DEPBAR.LE gsb0, 0x0 ;  /* 0x00008000000079c5 */ /* 0x000fe40000010000 */
[----:B------:R0:W1:Y:S04]  /*2af0*/  LDS R96, [R2+0x500] ;  /* 0x0005000002607984 */ /* 0x0000680000000800 */
[----:B------:R0:W2:Y:S04]  /*2b00*/  LDS R97, [R2+0x900] ;  /* 0x0009000002617984 */ /* 0x0000a80000000800 */
[----:B------:R0:W3:Y:S04]  /*2b10*/  LDS R100, [R2+0x4500] ;  /* 0x0045000002647984 */ /* 0x0000e80000000800 */
[----:B------:R0:W4:Y:S04]  /*2b20*/  LDS R101, [R2+0x4900] ;  /* 0x0049000002657984 */ /* 0x0001280000000800 */
[----:B------:R0:W0:Y:S04]  /*2b30*/  LDS R98, [R3+0x500] ;  /* 0x0005000003627984 */ /* 0x0000280000000800 */
[----:B------:R0:W0:Y:S04]  /*2b40*/  LDS R99, [R3+0x900] ;  /* 0x0009000003637984 */ /* 0x0000280000000800 */
[----:B------:R0:W0:Y:S04]  /*2b50*/  LDS R102, [R3+0x4500] ;  /* 0x0045000003667984 */ /* 0x0000280000000800 */
[----:B------:R0:W0:Y:S01]  /*2b60*/  LDS R103, [R3+0x4900] ;  /* 0x0049000003677984 */ /* 0x0000220000000800 */
[----:B------:R-:W-:Y:S05]  /*2b70*/  @!P0 BRA `(.L_x_31) ;  /* 0x0000000000048947 */ /* 0x000fea0003800000 */
[----:B------:R-:W-:Y:S01]  /*2b80*/  BPT.TRAP 0x1 ;  /* 0x000000040000795c */ /* 0x000fe20000300000 */
.L_x_31:
[C---:B------:R-:W-:Y:S01]  /*2b90*/  IMAD.SHL.U32 R115, R12.reuse, 0x2000, RZ ;  /* 0x000020000c737824 */ /* 0x040fe200078e00ff */
[----:B------:R-:W-:Y:S01]  /*2ba0*/  BSSY B0, `(.L_x_32) ;  /* 0x0000007000007945 */ /* 0x000fe20003800000 */
[----:B------:R-:W-:-:S03]  /*2bb0*/  IMAD.SHL.U32 R118, R12, 0x800, RZ ;  /* 0x000008000c767824 */ /* 0x000fc600078e00ff */
[----:B------:R-:W-:Y:S02]  /*2bc0*/  LOP3.LUT R0, R115, R110, RZ, 0xfc, !PT ;  /* 0x0000006e73007212 */ /* 0x000fe400078efcff */
[----:B0-----:R-:W-:Y:S01]  /*2bd0*/  LOP3.LUT R3, R118, R21, RZ, 0xfc, !PT ;  /* 0x0000001576037212 */ /* 0x001fe200078efcff */
[----:B------:R-:W-:Y:S06]  /*2be0*/  @P1 BRA `(.L_x_33) ;  /* 0x0000000000081947 */ /* 0x000fec0003800000 */
[----:B------:R-:W0:Y:S02]  /*2bf0*/  SYNCS.PHASECHK.TRANS64.TRYWAIT P1, [R4+URZ], R5 ;  /* 0x00000005040075a7 */ /* 0x000e24000802017f */
[----:B0-----:R-:W-:Y:S05]  /*2c00*/  @!P1 BRA `(.L_x_34) ;  /* 0x0000008c00449947 */ /* 0x001fea0003800000 */
.L_x_33:
[----:B------:R-:W-:Y:S05]  /*2c10*/  BSYNC B0 ;  /* 0x0000000000007941 */ /* 0x000fea0003800000 */
.L_x_32:
[--C-:B------:R-:W-:Y:S01]  /*2c20*/  IMAD.IADD R2, R106, 0x1, R3.reuse ;  /* 0x000000016a027824 */ /* 0x100fe200078e0203 */
[----:B------:R-:W-:Y:S01]  /*2c30*/  UMOV UR4, 0xffffffff ;  /* 0xffffffff00047882 */ /* 0x000fe20000000000 */
[----:B------:R-:W-:Y:S01]  /*2c40*/  VIADD R9, R119, 0x28200 ;  /* 0x0002820077097836 */ /* 0x000fe20000000000 */
[----:B------:R-:W-:Y:S01]  /*2c50*/  LOP3.LUT R13, R118, R109, RZ, 0xfc, !PT ;  /* 0x0000006d760d7212 */ /* 0x000fe200078efcff */
[----:B------:R-:W-:Y:S02]  /*2c60*/  IMAD.IADD R4, R112, 0x1, R3 ;  /* 0x0000000170047824 */ /* 0x000fe400078e0203 */
[----:B------:R-:W-:Y:S02]  /*2c70*/  IMAD R10, R0, 0x4, R119 ;  /* 0x00000004000a7824 */ /* 0x000fe400078e0277 */
[--C-:B------:R-:W-:Y:S02]  /*2c80*/  IMAD R6, R2, 0x4, R9.reuse ;  /* 0x0000000402067824 */ /* 0x100fe400078e0209 */
[----:B------:R-:W-:Y:S01]  /*2c90*/  IMAD R8, R4, 0x4, R9 ;  /* 0x0000000404087824 */ /* 0x000fe200078e0209 */
[----:B------:R0:W0:Y:S01]  /*2ca0*/  LDS R88, [R10+0x200] ;  /* 0x000200000a587984 */ /* 0x0000220000000800 */
[----:B------:R-:W-:-:S02]  /*2cb0*/  IMAD R5, R2, 0x4, R119 ;  /* 0x0000000402057824 */ /* 0x000fc400078e0277 */
[----:B------:R-:W-:Y:S01]  /*2cc0*/  IMAD R7, R4, 0x4, R119 ;  /* 0x0000000404077824 */ /* 0x000fe200078e0277 */
[----:B------:R0:W0:Y:S01]  /*2cd0*/  LDS R89, [R10+0x600] ;  /* 0x000600000a597984 */ /* 0x0000220000000800 */
[----:B------:R-:W-:Y:S02]  /*2ce0*/  IMAD.IADD R11, R107, 0x1, R10 ;  /* 0x000000016b0b7824 */ /* 0x000fe400078e020a */
[C---:B------:R-:W-:Y:S01]  /*2cf0*/  IMAD.IADD R6, R111.reuse, 0x1, R6 ;  /* 0x000000016f067824 */ /* 0x040fe200078e0206 */
[----:B------:R0:W0:Y:S01]  /*2d00*/  LDS R92, [R10+0x4200] ;  /* 0x004200000a5c7984 */ /* 0x0000220000000800 */
[----:B------:R-:W-:-:S03]  /*2d10*/  IMAD.IADD R8, R111, 0x1, R8 ;  /* 0x000000016f087824 */ /* 0x000fc600078e0208 */
[----:B------:R0:W0:Y:S04]  /*2d20*/  LDS R93, [R10+0x4600] ;  /* 0x004600000a5d7984 */ /* 0x0000280000000800 */
[----:B------:R0:W0:Y:S04]  /*2d30*/  LDS R0, [R5+0x28200] ;  /* 0x0282000005007984 */ /* 0x0000280000000800 */
[----:B------:R0:W0:Y:S04]  /*2d40*/  LDS R3, [R7+0x28200] ;  /* 0x0282000007037984 */ /* 0x0000280000000800 */
[----:B------:R0:W0:Y:S04]  /*2d50*/  LDS R90, [R11+0x200] ;  /* 0x000200000b5a7984 */ /* 0x0000280000000800 */
[----:B------:R0:W0:Y:S04]  /*2d60*/  LDS R91, [R11+0x600] ;  /* 0x000600000b5b7984 */ /* 0x0000280000000800 */
[----:B------:R0:W0:Y:S04]  /*2d70*/  LDS R94, [R11+0x4200] ;  /* 0x004200000b5e7984 */ /* 0x0000280000000800 */
[----:B------:R0:W0:Y:S04]  /*2d80*/  LDS R95, [R11+0x4600] ;  /* 0x004600000b5f7984 */ /* 0x0000280000000800 */
[----:B------:R0:W0:Y:S04]  /*2d90*/  LDS R2, [R6] ;  /* 0x0000000006027984 */ /* 0x0000280000000800 */
[----:B------:R0:W0:Y:S01]  /*2da0*/  LDS R4, [R8] ;  /* 0x0000000008047984 */ /* 0x0000220000000800 */
[----:B------:R-:W-:Y:S05]  /*2db0*/  BRA.DIV UR4, `(.L_x_35) ;  /* 0x0000008a04ec7947 */ /* 0x000fea000b800000 */
[--C-:B0-----:R-:W-:Y:S01]  /*2dc0*/  IMAD.IADD R10, R106, 0x1, R13.reuse ;  /* 0x000000016a0a7824 */ /* 0x101fe200078e020d */
[----:B------:R-:W-:Y:S01]  /*2dd0*/  NOP ;  /* 0x0000000000007918 */ /* 0x000fe20000000000 */
[----:B------:R-:W-:Y:S02]  /*2de0*/  IMAD.IADD R120, R112, 0x1, R13 ;  /* 0x0000000170787824 */ /* 0x000fe400078e020d */
[--C-:B------:R-:W-:Y:S02]  /*2df0*/  IMAD R118, R10, 0x4, R9.reuse ;  /* 0x000000040a767824 */ /* 0x100fe400078e0209 */
[----:B------:R-:W-:Y:S02]  /*2e00*/  IMAD R122, R120, 0x4, R9 ;  /* 0x00000004787a7824 */ /* 0x000fe400078e0209 */
[----:B------:R-:W-:Y:S02]  /*2e10*/  IMAD R9, R10, 0x4, R119 ;  /* 0x000000040a097824 */ /* 0x000fe400078e0277 */
[----:B------:R-:W-:-:S02]  /*2e20*/  IMAD.IADD R11, R107, 0x1, R118 ;  /* 0x000000016b0b7824 */ /* 0x000fc400078e0276 */
[----:B------:R-:W-:Y:S01]  /*2e30*/  IMAD R10, R120, 0x4, R119 ;  /* 0x00000004780a7824 */ /* 0x000fe200078e0277 */
[----:B------:R0:W-:Y:S01]  /*2e40*/  STS [R9+0x28200], R0 ;  /* 0x0282000009007388 */ /* 0x0001e20000000800 */
[----:B------:R-:W-:-:S03]  /*2e50*/  IMAD.IADD R13, R107, 0x1, R122 ;  /* 0x000000016b0d7824 */ /* 0x000fc600078e027a */
[----:B------:R0:W-:Y:S04]  /*2e60*/  STS [R11], R2 ;  /* 0x000000020b007388 */ /* 0x0001e80000000800 */
[----:B------:R0:W-:Y:S04]  /*2e70*/  STS [R10+0x28200], R3 ;  /* 0x028200030a007388 */ /* 0x0001e80000000800 */
[----:B------:R0:W-:Y:S04]  /*2e80*/  STS [R13], R4 ;  /* 0x000000040d007388 */ /* 0x0001e80000000800 */
[----:B------:R0:W0:Y:S04]  /*2e90*/  LDS R118, [R5+0x29200] ;  /* 0x0292000005767984 */ /* 0x0000280000000800 */
[----:B------:R-:W0:Y:S04]  /*2ea0*/  LDS R6, [R6+0x1000] ;  /* 0x0010000006067984 */ /* 0x000e280000000800 */
[----:B------:R-:W0:Y:S04]  /*2eb0*/  LDS R7, [R7+0x29200] ;  /* 0x0292000007077984 */ /* 0x000e280000000800 */
[----:B------:R-:W0:Y:S01]  /*2ec0*/  LDS R8, [R8+0x1000] ;  /* 0x0010000008087984 */ /* 0x000e220000000800 */
[----:B------:R-:W-:Y:S01]  /*2ed0*/  NOP ;  /* 0x0000000000007918 */ /* 0x000fe20000000000 */
.L_x_206:
[----:B0-----:R0:W-:Y:S01]  /*2ee0*/  STS [R9+0x29200], R118 ;  /* 0x0292007609007388 */ /* 0x0011e20000000800 */
[----:B------:R-:W-:Y:S05]  /*2ef0*/  WARPSYNC.ALL ;  /* 0x0000000000007948 */ /* 0x000fea0003800000 */
[----:B------:R0:W-:Y:S04]  /*2f00*/  STS [R11+0x1000], R6 ;  /* 0x001000060b007388 */ /* 0x0001e80000000800 */
[----:B------:R0:W-:Y:S04]  /*2f10*/  STS [R10+0x29200], R7 ;  /* 0x029200070a007388 */ /* 0x0001e80000000800 */
[----:B------:R0:W-:Y:S01]  /*2f20*/  STS [R13+0x1000], R8 ;  /* 0x001000080d007388 */ /* 0x0001e20000000800 */
[----:B------:R-:W-:Y:S01]  /*2f30*/  UIADD3 UR4, UR6, 0x30, URZ ;  /* 0x0000003006047890 */ /* 0x000fe2000fffe03f */
[----:B-12---:R-:W-:Y:S01]  /*2f40*/  WARPGROUP.ARRIVE ;  /* 0x00000000000079c5 */ /* 0x006fe20000000000 */
[----:B------:R-:W-:Y:S01]  /*2f50*/  UMOV UR11, 0xc0000040 ;  /* 0xc0000040000b7882 */ /* 0x000fe20000000000 */
[C---:B------:R-:W-:Y:S01]  /*2f60*/  ISETP.GT.AND P1, PT, R117.reuse, 0x2, PT ;  /* 0x000000027500780c */ /* 0x040fe20003f24270 */
[----:B------:R-:W-:-:S03]  /*2f70*/  VIADD R117, R117, 0xffffffff ;  /* 0xffffffff75757836 */ /* 0x000fc60000000000 */
[----:B------:R-:W-:Y:S01]  /*2f80*/  UMOV UR10, UR4 ;  /* 0x00000004000a7c82 */ /* 0x000fe20008000000 */
[----:B------:R-:W-:Y:S01]  /*2f90*/  R2UR UR4, R12 ;  /* 0x000000000c0472ca */ /* 0x000fe200000e0000 */
[----:B------:R-:W-:Y:S03]  /*2fa0*/  HGMMA.64x64x8.F32.TF32 R56, R96, gdesc[UR8], R56, gsb0 ;  /* 0x04e0000860387df0 */ /* 0x000fe60008002838 */
[----:B------:R-:W-:Y:S02]  /*2fb0*/  WARPGROUP.DEPBAR.LE gsb0, 0x0 ;  /* 0x00008000000079c5 */ /* 0x000fe40000010000 */
[----:B---34-:R-:W-:-:S06]  /*2fc0*/  WARPGROUP.ARRIVE ;  /* 0x00000000000079c5 */ /* 0x018fcc0000000000 */
[----:B------:R-:W-:Y:S03]  /*2fd0*/  HGMMA.64x64x8.F32.TF32 R24, R100, gdesc[UR8], R24, gsb0 ;  /* 0x04e0000864187df0 */ /* 0x000fe60008002818 */
[----:B------:R-:W-:Y:S02]  /*2fe0*/  WARPGROUP.DEPBAR.LE gsb0, 0x0 ;  /* 0x00008000000079c5 */ /* 0x000fe40000010000 */
[----:B0-----:R-:W-:Y:S05]  /*2ff0*/  @P1 BRA `(.L_x_36) ;  /* 0xfffffff400501947 */ /* 0x001fea000383ffff */
.L_x_27:
[----:B0-----:R-:W0:Y:S01]  /*3000*/  S2R R0, SR_TID.X ;  /* 0x0000000000007919 */ /* 0x001e220000002100 */
[----:B------:R-:W-:Y:S01]  /*3010*/  LOP3.LUT R105, R20, R108, R105, 0xfe, !PT ;  /* 0x0000006c14697212 */ /* 0x000fe200078efe69 */
[----:B------:R-:W-:Y:S01]  /*3020*/  IMAD.MOV.U32 R13, RZ, RZ, -0x3fffffc0 ;  /* 0xc0000040ff0d7424 */ /* 0x000fe200078e00ff */
[----:B------:R-:W-:Y:S01]  /*3030*/  LEA R12, R12, UR7, 0x9 ;  /* 0x000000070c0c7c11 */ /* 0x000fe2000f8e48ff */
[----:B------:R-:W-:-:S03]  /*3040*/  IMAD.MOV.U32 R3, RZ, RZ, -0x3fffffc0 ;  /* 0xc0000040ff037424 */ /* 0x000fc600078e00ff */
[C---:B------:R-:W-:Y:S01]  /*3050*/  R2UR UR6, R12.reuse ;  /* 0x000000000c0672ca */ /* 0x040fe200000e0000 */
[C---:B------:R-:W-:Y:S01]  /*3060*/  VIADD R2, R12.reuse, 0x10 ;  /* 0x000000100c027836 */ /* 0x040fe20000000000 */
[C---:B------:R-:W-:Y:S02]  /*3070*/  R2UR UR7, R13.reuse ;  /* 0x000000000d0772ca */ /* 0x040fe400000e0000 */
[----:B------:R-:W-:Y:S02]  /*3080*/  R2UR UR10, R12 ;  /* 0x000000000c0a72ca */ /* 0x000fe400000e0000 */
[----:B------:R-:W-:Y:S01]  /*3090*/  R2UR UR11, R13 ;  /* 0x000000000d0b72ca */ /* 0x000fe200000e0000 */
[----:B0-----:R-:W-:-:S05]  /*30a0*/  IMAD.SHL.U32 R0, R0, 0x8, RZ ;  /* 0x0000000800007824 */ /* 0x001fca00078e00ff */
[----:B------:R-:W-:-:S05]  /*30b0*/  LOP3.LUT R0, R105, 0x18, R0, 0xf8, !PT ;  /* 0x0000001869007812 */ /* 0x000fca00078ef800 */
[----:B------:R-:W-:-:S04]  /*30c0*/  IMAD.IADD R115, R0, 0x1, R115 ;  /* 0x0000000100737824 */ /* 0x000fc800078e0273 */
[----:B------:R-:W-:-:S04]  /*30d0*/  IMAD R0, R115, 0x4, R119 ;  /* 0x0000000473007824 */ /* 0x000fc800078e0277 */
[----:B------:R-:W-:Y:S01]  /*30e0*/  IMAD.IADD R107, R107, 0x1, R0 ;  /* 0x000000016b6b7824 */ /* 0x000fe200078e0200 */
[----:B------:R-:W-:Y:S04]  /*30f0*/  LDS R96, [R0+0x300] ;  /* 0x0003000000607984 */ /* 0x000fe80000000800 */
[----:B------:R-:W-:Y:S04]  /*3100*/  LDS R97, [R0+0x700] ;  /* 0x0007000000617984 */ /* 0x000fe80000000800 */
[----:B------:R-:W-:Y:S04]  /*3110*/  LDS R100, [R0+0x4300] ;  /* 0x0043000000647984 */ /* 0x000fe80000000800 */
[----:B------:R-:W-:Y:S04]  /*3120*/  LDS R101, [R0+0x4700] ;  /* 0x0047000000657984 */ /* 0x000fe80000000800 */
[----:B------:R-:W-:Y:S04]  /*3130*/  LDS R98, [R107+0x300] ;  /* 0x000300006b627984 */ /* 0x000fe80000000800 */
[----:B------:R-:W0:Y:S04]  /*3140*/  LDS R99, [R107+0x700] ;  /* 0x000700006b637984 */ /* 0x000e280000000800 */
[----:B------:R-:W-:Y:S04]  /*3150*/  LDS R102, [R107+0x4300] ;  /* 0x004300006b667984 */ /* 0x000fe80000000800 */
[----:B------:R-:W1:Y:S01]  /*3160*/  LDS R103, [R107+0x4700] ;  /* 0x004700006b677984 */ /* 0x000e620000000800 */
[----:B------:R-:W-:Y:S01]  /*3170*/  @!PT LDS RZ, [RZ] ;  /* 0x00000000fffff984 */ /* 0x000fe20000000800 */
[----:B------:R-:W-:Y:S01]  /*3180*/  @!PT LDS RZ, [RZ] ;  /* 0x00000000fffff984 */ /* 0x000fe20000000800 */
[----:B------:R-:W-:Y:S01]  /*3190*/  @!PT LDS RZ, [RZ] ;  /* 0x00000000fffff984 */ /* 0x000fe20000000800 */
[----:B------:R-:W-:Y:S01]  /*31a0*/  @!PT LDS RZ, [RZ] ;  /* 0x00000000fffff984 */ /* 0x000fe20000000800 */
[----:B------:R2:W-:Y:S06]  /*31b0*/  MEMBAR.ALL.CTA ;  /* 0x0000000000007992 */ /* 0x0005ec0000008000 */
[----:B--2---:R-:W2:Y:S02]  /*31c0*/  FENCE.VIEW.ASYNC.S ;  /* 0x00000000000073c6 */ /* 0x004ea40000000000 */
[----:B--2---:R-:W-:Y:S06]  /*31d0*/  BAR.SYNC.DEFER_BLOCKING 0x2, 0x100 ;  /* 0x0084000000007b1d */ /* 0x004fec0000010000 */
[----:B------:R-:W-:-:S06]  /*31e0*/  WARPGROUP.ARRIVE ;  /* 0x00000000000079c5 */ /* 0x000fcc0000000000 */
[----:B------:R-:W-:Y:S01]  /*31f0*/  HGMMA.64x64x8.F32.TF32 R56, R88, gdesc[UR4], R56, gsb0 ;  /* 0x04e0000458387df0 */ /* 0x000fe20008002838 */
[----:B------:R-:W-:Y:S02]  /*3200*/  R2UR UR6, R2 ;  /* 0x00000000020672ca */ /* 0x000fe400000e0000 */
[----:B------:R-:W-:Y:S01]  /*3210*/  R2UR UR7, R3 ;  /* 0x00000000030772ca */ /* 0x000fe200000e0000 */
[----:B------:R-:W-:Y:S02]  /*3220*/  WARPGROUP.DEPBAR.LE gsb0, 0x0 ;  /* 0x00008000000079c5 */ /* 0x000fe40000010000 */
[----:B------:R-:W-:-:S06]  /*3230*/  WARPGROUP.ARRIVE ;  /* 0x00000000000079c5 */ /* 0x000fcc0000000000 */
[----:B------:R-:W-:Y:S01]  /*3240*/  HGMMA.64x64x8.F32.TF32 R24, R92, gdesc[UR8], R24, gsb0 ;  /* 0x04e000085c187df0 */ /* 0x000fe20008002818 */
[----:B------:R-:W-:Y:S02]  /*3250*/  R2UR UR10, R2 ;  /* 0x00000000020a72ca */ /* 0x000fe400000e0000 */
[----:B------:R-:W-:Y:S01]  /*3260*/  R2UR UR11, R3 ;  /* 0x00000000030b72ca */ /* 0x000fe200000e0000 */
[----:B------:R-:W-:Y:S02]  /*3270*/  WARPGROUP.DEPBAR.LE gsb0, 0x0 ;  /* 0x00008000000079c5 */ /* 0x000fe40000010000 */
[----:B0-----:R-:W-:-:S06]  /*3280*/  WARPGROUP.ARRIVE ;  /* 0x00000000000079c5 */ /* 0x001fcc0000000000 */
[----:B------:R-:W-:Y:S03]  /*3290*/  HGMMA.64x64x8.F32.TF32 R56, R96, gdesc[UR4], R56, gsb0 ;  /* 0x04e0000460387df0 */ /* 0x000fe60008002838 */
[----:B------:R-:W-:Y:S02]  /*32a0*/  WARPGROUP.DEPBAR.LE gsb0, 0x0 ;  /* 0x00008000000079c5 */ /* 0x000fe40000010000 */
[----:B-1----:R-:W-:-:S06]  /*32b0*/  WARPGROUP.ARRIVE ;  /* 0x00000000000079c5 */ /* 0x002fcc0000000000 */
        /* <DEDUP_REMOVED lines=12> */
.L_x_37:
[----:B------:R-:W2:Y:S01]  /*3380*/  LDL R2, [R1+0x30] ;  /* 0x0000300001027983 */ /* 0x000ea20000100800 */
[----:B------:R-:W-:-:S04]  /*3390*/  IMAD R114, R114, 0x8, R119 ;  /* 0x0000000872727824 */ /* 0x000fc800078e0277 */
[----:B------:R-:W-:-:S05]  /*33a0*/  VIADD R114, R114, 0x28 ;  /* 0x0000002872727836 */ /* 0x000fca0000000000 */
[----:B------:R-:W-:-:S04]  /*33b0*/  PRMT R114, RZ, 0x654, R114 ;  /* 0x00000654ff727816 */ /* 0x000fc80000000072 */
[----:B------:R0:W-:Y:S01]  /*33c0*/  SYNCS.ARRIVE.TRANS64.RED.A1T0 RZ, [R114+URZ], RZ ;  /* 0x000000ff72ff79a7 */ /* 0x0001e2000810043f */
[----:B--2---:R-:W-:-:S13]  /*33d0*/  ISETP.GT.U32.AND P1, PT, R2, 0x1, PT ;  /* 0x000000010200780c */ /* 0x004fda0003f24070 */
[----:B0-----:R-:W-:Y:S05]  /*33e0*/  @P1 BRA `(.L_x_38) ;  /* 0x0000000000041947 */ /* 0x001fea0003800000 */
[----:B------:R-:W-:Y:S01]  /*33f0*/  BPT.TRAP 0x1 ;  /* 0x000000040000795c */ /* 0x000fe20000300000 */
.L_x_38:
[C---:B------:R-:W-:Y:S01]  /*3400*/  VIADD R2, R12.reuse, 0x20 ;  /* 0x000000200c027836 */ /* 0x040fe20000000000 */
[----:B-1-34-:R-:W-:Y:S01]  /*3410*/  WARPGROUP.ARRIVE ;  /* 0x00000000000079c5 */ /* 0x01afe20000000000 */
[----:B------:R-:W-:Y:S02]  /*3420*/  IMAD.MOV.U32 R3, RZ, RZ, -0x3fffffc0 ;  /* 0xc0000040ff037424 */ /* 0x000fe400078e00ff */
[----:B------:R-:W-:Y:S01]  /*3430*/  VIADD R12, R12, 0x30 ;  /* 0x000000300c0c7836 */ /* 0x000fe20000000000 */
[C---:B------:R-:W-:Y:S01]  /*3440*/  R2UR UR6, R2.reuse ;  /* 0x00000000020672ca */ /* 0x040fe200000e0000 */
[----:B------:R-:W-:Y:S01]  /*3450*/  IMAD.MOV.U32 R13, RZ, RZ, -0x3fffffc0 ;  /* 0xc0000040ff0d7424 */ /* 0x000fe200078e00ff */
[C---:B------:R-:W-:Y:S02]  /*3460*/  R2UR UR7, R3.reuse ;  /* 0x00000000030772ca */ /* 0x040fe400000e0000 */
[----:B------:R-:W-:Y:S02]  /*3470*/  R2UR UR10, R2 ;  /* 0x00000000020a72ca */ /* 0x000fe400000e0000 */
[----:B------:R-:W-:-:S09]  /*3480*/  R2UR UR11, R3 ;  /* 0x00000000030b72ca */ /* 0x000fd200000e0000 */
        /* <DEDUP_REMOVED lines=23> */
.L_x_23:
[----:B------:R-:W-:Y:S05]  /*3600*/  @!P0 BRA `(.L_x_39) ;  /* 0x0000000000048947 */ /* 0x000fea0003800000 */
[----:B------:R-:W-:Y:S01]  /*3610*/  BPT.TRAP 0x1 ;  /* 0x000000040000795c */ /* 0x000fe20000300000 */
.L_x_39:
[----:B------:R-:W2:Y:S01]  /*3620*/  LDL R0, [R1+0x30] ;  /* 0x0000300001007983 */ /* 0x000ea20000100800 */
[----:B------:R-:W0:Y:S01]  /*3630*/  S2UR UR7, SR_CgaCtaId ;  /* 0x00000000000779c3 */ /* 0x000e220000008800 */
[----:B------:R-:W-:-:S04]  /*3640*/  UIADD3 UR39, UR40, UR39, URZ ;  /* 0x0000002728277290 */ /* 0x000fc8000fffe03f */
[----:B------:R-:W-:-:S04]  /*3650*/  UIADD3 UR6, UR39, -0x1, URZ ;  /* 0xffffffff27067890 */ /* 0x000fc8000fffe03f */
[----:B------:R-:W-:-:S04]  /*3660*/  UIMAD.WIDE.U32 UR4, UR6, -0x33333333, URZ ;  /* 0xcccccccd060478a5 */ /* 0x000fc8000f8e003f */
[----:B------:R-:W-:-:S03]  /*3670*/  USHF.R.U32.HI UR4, URZ, 0x2, UR5 ;  /* 0x000000023f047899 */ /* 0x000fc60008011605 */
[----:B------:R-:W-:Y:S01]  /*3680*/  UMOV UR5, 0x400 ;  /* 0x0000040000057882 */ /* 0x000fe20000000000 */
[----:B------:R-:W-:Y:S02]  /*3690*/  UIMAD UR6, UR4, -0x5, UR6 ;  /* 0xfffffffb040678a4 */ /* 0x000fe4000f8e0206 */
[----:B0-----:R-:W-:-:S04]  /*36a0*/  ULEA UR5, UR7, UR5, 0x18 ;  /* 0x0000000507057291 */ /* 0x001fc8000f8ec03f */
[----:B------:R-:W-:-:S04]  /*36b0*/  ULEA UR6, UR6, UR5, 0x3 ;  /* 0x0000000506067291 */ /* 0x000fc8000f8e183f */
[----:B------:R-:W-:-:S04]  /*36c0*/  UIADD3 UR6, UR6, 0x28, URZ ;  /* 0x0000002806067890 */ /* 0x000fc8000fffe03f */
[----:B------:R-:W-:-:S09]  /*36d0*/  UPRMT UR6, URZ, 0x654, UR6 ;  /* 0x000006543f067896 */ /* 0x000fd20008000006 */
[----:B------:R-:W-:Y:S01]  /*36e0*/  SYNCS.ARRIVE.TRANS64.RED.A1T0 RZ, [UR6], RZ ;  /* 0x000000ffffff79a7 */ /* 0x000fe20008100406 */
[----:B--2---:R-:W-:-:S13]  /*36f0*/  ISETP.GT.U32.AND P0, PT, R0, 0x1, PT ;  /* 0x000000010000780c */ /* 0x004fda0003f04070 */
[----:B------:R-:W-:Y:S05]  /*3700*/  @P0 BRA `(.L_x_40) ;  /* 0x0000000000040947 */ /* 0x000fea0003800000 */
[----:B------:R-:W-:Y:S01]  /*3710*/  BPT.TRAP 0x1 ;  /* 0x000000040000795c */ /* 0x000fe20000300000 */
.L_x_40:
[----:B------:R-:W0:Y:S01]  /*3720*/  S2R R4, SR_TID.X ;  /* 0x0000000000047919 */ /* 0x000e220000002100 */
[----:B------:R-:W1:Y:S01]  /*3730*/  LDC R7, c[0x0][0x288] ;  /* 0x0000a200ff077b82 */ /* 0x000e620000000800 */
[----:B------:R-:W-:Y:S01]  /*3740*/  LOP3.LUT R14, R14, 0x7, RZ, 0xc0, !PT ;  /* 0x000000070e0e7812 */ /* 0x000fe200078ec0ff */
[----:B------:R-:W-:Y:S01]  /*3750*/  IMAD.SHL.U32 R18, R18, 0x40, RZ ;  /* 0x0000004012127824 */ /* 0x000fe200078e00ff */
[----:B------:R-:W-:Y:S01]  /*3760*/  LOP3.LUT R0, R16, 0x1, RZ, 0xc0, !PT ;  /* 0x0000000110007812 */ /* 0x000fe200078ec0ff */
[----:B------:R-:W-:Y:S01]  /*3770*/  IMAD.SHL.U32 R11, R22, 0x100, RZ ;  /* 0x00000100160b7824 */ /* 0x000fe200078e00ff */
[----:B------:R-:W-:Y:S01]  /*3780*/  UISETP.GT.U32.AND UP0, UPT, UR39, 0x4, UPT ;  /* 0x000000042700788c */ /* 0x000fe2000bf04070 */
[----:B------:R-:W-:Y:S01]  /*3790*/  SHF.R.S32.HI R93, RZ, 0x1f, R19 ;  /* 0x0000001fff5d7819 */ /* 0x000fe20000011413 */
[----:B------:R-:W-:Y:S01]  /*37a0*/  ULDC UR7, c[0x0][0x284] ;  /* 0x0000a10000077ab9 */ /* 0x000fe20000000800 */
[----:B------:R-:W-:Y:S01]  /*37b0*/  IMAD.SHL.U32 R3, R0, 0x40, RZ ;  /* 0x0000004000037824 */ /* 0x000fe200078e00ff */
[----:B------:R-:W-:Y:S01]  /*37c0*/  UISETP.LT.U32.AND UP0, UPT, UR40, 0x5, UP0 ;  /* 0x000000052800788c */ /* 0x000fe20008701070 */
[----:B------:R-:W-:Y:S01]  /*37d0*/  IMAD.WIDE R96, R22, 0x100, RZ ;  /* 0x0000010016607825 */ /* 0x000fe200078e02ff */
[----:B------:R-:W-:-:S02]  /*37e0*/  UISETP.GE.U32.AND UP1, UPT, UR40, 0x5, UPT ;  /* 0x000000052800788c */ /* 0x000fc4000bf26070 */
[----:B------:R-:W-:Y:S01]  /*37f0*/  UIMAD.WIDE.U32 UR4, UR39, -0x33333333, URZ ;  /* 0xcccccccd270478a5 */ /* 0x000fe2000f8e003f */
[----:B------:R-:W-:Y:S01]  /*3800*/  LOP3.LUT R3, R3, 0x40, R14, 0xe2, !PT ;  /* 0x0000004003037812 */ /* 0x000fe200078ee20e */
[----:B------:R-:W-:Y:S01]  /*3810*/  USEL UR6, URZ, 0x1, !UP0 ;  /* 0x000000013f067887 */ /* 0x000fe2000c000000 */
[----:B------:R-:W-:Y:S01]  /*3820*/  IMAD.MOV.U32 R22, RZ, RZ, -0x1 ;  /* 0xffffffffff167424 */ /* 0x000fe200078e00ff */
[----:B------:R-:W-:Y:S01]  /*3830*/  ULDC.64 UR8, c[0x0][0x5d0] ;  /* 0x0001740000087ab9 */ /* 0x000fe20000000a00 */
[----:B------:R-:W-:Y:S02]  /*3840*/  USHF.R.U32.HI UR4, URZ, 0x2, UR5 ;  /* 0x000000023f047899 */ /* 0x000fe40008011605 */
[----:B------:R-:W-:Y:S02]  /*3850*/  ULOP3.LUT UR38, UR38, UR6, URZ, 0x3c, !UPT ;  /* 0x0000000626267292 */ /* 0x000fe4000f8e3c3f */
[----:B------:R-:W-:Y:S01]  /*3860*/  UIMAD UR39, UR4, -0x5, UR39 ;  /* 0xfffffffb042778a4 */ /* 0x000fe2000f8e0227 */
[----:B-1----:R-:W-:Y:S01]  /*3870*/  ISETP.GE.AND P0, PT, R18, R7, PT ;  /* 0x000000071200720c */ /* 0x002fe20003f06270 */
[----:B------:R-:W-:-:S03]  /*3880*/  @UP1 ULOP3.LUT UR38, UR38, 0x1, UR4, 0x78, !UPT ;  /* 0x0000000126261892 */ /* 0x000fc6000f8e7804 */
[----:B------:R-:W-:Y:S02]  /*3890*/  ISETP.GE.OR P0, PT, R11, UR7, P0 ;  /* 0x000000070b007c0c */ /* 0x000fe40008706670 */
[----:B0-----:R-:W-:-:S04]  /*38a0*/  LOP3.LUT R2, R4, 0x60, RZ, 0xc0, !PT ;  /* 0x0000006004027812 */ /* 0x001fc800078ec0ff */
[----:B------:R-:W-:Y:S02]  /*38b0*/  SHF.R.U32.HI R9, RZ, 0x1, R2 ;  /* 0x00000001ff097819 */ /* 0x000fe40000011602 */
[----:B------:R-:W-:Y:S02]  /*38c0*/  LOP3.LUT R2, R4, 0x3, RZ, 0xc0, !PT ;  /* 0x0000000304027812 */ /* 0x000fe400078ec0ff */
[----:B------:R-:W-:Y:S02]  /*38d0*/  IADD3 R5, RZ, -R9, -R14 ;  /* 0x80000009ff057210 */ /* 0x000fe40007ffe80e */
[----:B------:R-:W-:Y:S01]  /*38e0*/  LOP3.LUT R107, R96, R3, R9, 0xfe, !PT ;  /* 0x00000003606b7212 */ /* 0x000fe200078efe09 */
[----:B------:R-:W-:Y:S02]  /*38f0*/  IMAD R13, R2, -0x2, R7 ;  /* 0xfffffffe020d7824 */ /* 0x000fe400078e0207 */
[----:B------:R-:W-:Y:S02]  /*3900*/  IMAD R0, R0, -0x40, R5 ;  /* 0xffffffc000007824 */ /* 0x000fe400078e0205 */
[----:B------:R-:W-:-:S02]  /*3910*/  IMAD.SHL.U32 R5, R4, 0x2, RZ ;  /* 0x0000000204057824 */ /* 0x000fc400078e00ff */
[----:B------:R-:W-:Y:S01]  /*3920*/  IMAD R2, R93, UR8, RZ ;  /* 0x000000085d027c24 */ /* 0x000fe2000f8e02ff */
[----:B------:R-:W-:Y:S02]  /*3930*/  IADD3 R0, -R11, UR7, R0 ;  /* 0x000000070b007c10 */ /* 0x000fe4000fffe100 */
[----:B------:R-:W-:Y:S01]  /*3940*/  LOP3.LUT R6, R18, 0x6, R5, 0xf8, !PT ;  /* 0x0000000612067812 */ /* 0x000fe200078ef805 */
[----:B------:R-:W-:Y:S02]  /*3950*/  IMAD R15, R19, UR9, R2 ;  /* 0x00000009130f7c24 */ /* 0x000fe4000f8e0202 */
[----:B------:R-:W-:Y:S01]  /*3960*/  IMAD.IADD R2, R13, 0x1, -R18 ;  /* 0x000000010d027824 */ /* 0x000fe200078e0a12 */
[----:B------:R-:W-:-:S03]  /*3970*/  SHF.R.S32.HI R7, RZ, 0x1f, R6 ;  /* 0x0000001fff077819 */ /* 0x000fc60000011406 */
[----:B------:R-:W-:-:S04]  /*3980*/  IMAD.WIDE.U32 R4, R19, UR8, R6 ;  /* 0x0000000813047c25 */ /* 0x000fc8000f8e0006 */
[----:B------:R-:W-:Y:S01]  /*3990*/  IMAD.IADD R5, R5, 0x1, R15 ;  /* 0x0000000105057824 */ /* 0x000fe200078e020f */
[----:B------:R-:W-:Y:S06]  /*39a0*/  @P0 BRA `(.L_x_41) ;  /* 0x0000004800300947 */ /* 0x000fec0003800000 */
[----:B------:R-:W0:Y:S01]  /*39b0*/  LDC.64 R8, c[0x0][0x5c8] ;  /* 0x00017200ff087b82 */ /* 0x000e220000000a00 */
[----:B-----5:R-:W-:Y:S01]  /*39c0*/  FSETP.NEU.AND P1, PT, R104, RZ, PT ;  /* 0x000000ff6800720b */ /* 0x020fe20003f2d000 */
[----:B------:R-:W-:Y:S01]  /*39d0*/  BSSY B0, `(.L_x_41) ;  /* 0x0000489000007945 */ /* 0x000fe20003800000 */
[----:B------:R-:W-:-:S04]  /*39e0*/  ISETP.GT.AND P6, PT, R2, RZ, PT ;  /* 0x000000ff0200720c */ /* 0x000fc80003fc4270 */
[----:B------:R-:W-:Y:S01]  /*39f0*/  ISETP.GT.AND P0, PT, R0, RZ, P6 ;  /* 0x000000ff0000720c */ /* 0x000fe20003704270 */
[-C--:B0-----:R-:W-:Y:S02]  /*3a00*/  IMAD R10, R97, R8.reuse, RZ ;  /* 0x00000008610a7224 */ /* 0x081fe400078e02ff */
[----:B------:R-:W-:-:S04]  /*3a10*/  IMAD.WIDE.U32 R98, R107, R8, R4 ;  /* 0x000000086b627225 */ /* 0x000fc800078e0004 */
[----:B------:R-:W-:-:S04]  /*3a20*/  IMAD R3, R107, R9, R10 ;  /* 0x000000096b037224 */ /* 0x000fc800078e020a */
[----:B------:R-:W-:Y:S01]  /*3a30*/  IMAD.IADD R103, R99, 0x1, R3 ;  /* 0x0000000163677824 */ /* 0x000fe200078e0203 */
[----:B------:R-:W-:Y:S06]  /*3a40*/  @!P1 BRA `(.L_x_42) ;  /* 0x0000003000909947 */ /* 0x000fec0003800000 */
[----:B------:R-:W0:Y:S01]  /*3a50*/  LDC.64 R90, c[0x0][0x5b8] ;  /* 0x00016e00ff5a7b82 */ /* 0x000e220000000a00 */
[----:B------:R-:W-:-:S07]  /*3a60*/  ULDC.64 UR4, c[0x0][0x5c0] ;  /* 0x0001700000047ab9 */ /* 0x000fce0000000a00 */
[----:B------:R-:W1:Y:S08]  /*3a70*/  LDC.64 R20, c[0x0][0x5b0] ;  /* 0x00016c00ff147b82 */ /* 0x000e700000000a00 */
[----:B------:R-:W2:Y:S01]  /*3a80*/  LDC.64 R88, c[0x0][0x5a8] ;  /* 0x00016a00ff587b82 */ /* 0x000ea20000000a00 */
[-C--:B0-----:R-:W-:Y:S02]  /*3a90*/  IMAD R4, R93, R90.reuse, RZ ;  /* 0x0000005a5d047224 */ /* 0x081fe400078e02ff */
[----:B------:R-:W-:-:S04]  /*3aa0*/  IMAD.WIDE.U32 R94, R19, R90, R6 ;  /* 0x0000005a135e7225 */ /* 0x000fc800078e0006 */
[----:B------:R-:W-:Y:S02]  /*3ab0*/  IMAD R105, R19, R91, R4 ;  /* 0x0000005b13697224 */ /* 0x000fe400078e0204 */
[-C--:B-1----:R-:W-:Y:S02]  /*3ac0*/  IMAD R4, R97, R20.reuse, RZ ;  /* 0x0000001461047224 */ /* 0x082fe400078e02ff */
[----:B------:R-:W-:Y:S02]  /*3ad0*/  IMAD.IADD R93, R95, 0x1, R105 ;  /* 0x000000015f5d7824 */ /* 0x000fe400078e0269 */
[----:B------:R-:W-:Y:S02]  /*3ae0*/  IMAD.MOV.U32 R92, RZ, RZ, R94 ;  /* 0x000000ffff5c7224 */ /* 0x000fe400078e005e */
[C---:B------:R-:W-:Y:S02]  /*3af0*/  IMAD R101, R107.reuse, R21, R4 ;  /* 0x000000156b657224 */ /* 0x040fe400078e0204 */
[----:B------:R-:W-:-:S04]  /*3b00*/  IMAD.WIDE.U32 R4, R107, R20, R92 ;  /* 0x000000146b047225 */ /* 0x000fc800078e005c */
[----:B------:R-:W-:Y:S01]  /*3b10*/  IMAD.IADD R3, R5, 0x1, R101 ;  /* 0x0000000105037824 */ /* 0x000fe200078e0265 */
[----:B--2---:R-:W-:-:S04]  /*3b20*/  LEA R12, P1, R4, R88, 0x2 ;  /* 0x00000058040c7211 */ /* 0x004fc800078210ff */
[----:B------:R-:W-:-:S05]  /*3b30*/  LEA.HI.X R13, R4, R89, R3, 0x2, P1 ;  /* 0x00000059040d7211 */ /* 0x000fca00008f1403 */
[----:B------:R-:W2:Y:S01]  /*3b40*/  @P0 LDG.E.LTC128B R3, desc[UR36][R12.64] ;  /* 0x000000240c030981 */ /* 0x000ea2000c1e1920 */
[----:B------:R-:W-:Y:S01]  /*3b50*/  LEA R10, P1, R98, UR4, 0x2 ;  /* 0x00000004620a7c11 */ /* 0x000fe2000f8210ff */
[----:B------:R-:W-:Y:S01]  /*3b60*/  IMAD.WIDE.U32 R4, R107, R20, R6 ;  /* 0x000000146b047225 */ /* 0x000fe200078e0006 */
[----:B------:R-:W-:Y:S01]  /*3b70*/  ISETP.GT.AND P4, PT, R2, 0x1, PT ;  /* 0x000000010200780c */ /* 0x000fe20003f84270 */
[----:B------:R-:W-:Y:S01]  /*3b80*/  BSSY B1, `(.L_x_43) ;  /* 0x0000013000017945 */ /* 0x000fe20003800000 */
[----:B------:R-:W-:Y:S01]  /*3b90*/  SHF.L.U64.HI R99, R20, 0x3, R21 ;  /* 0x0000000314637819 */ /* 0x000fe20000010215 */
[----:B------:R-:W-:Y:S01]  /*3ba0*/  IMAD.IADD R5, R101, 0x1, R5 ;  /* 0x0000000165057824 */ /* 0x000fe200078e0205 */
[----:B------:R-:W-:Y:S01]  /*3bb0*/  P2R R100, PR, RZ, 0x10 ;  /* 0x00000010ff647803 */ /* 0x000fe20000000000 */
[----:B------:R-:W-:-:S04]  /*3bc0*/  IMAD.WIDE.U32 R14, R19, R90, R4 ;  /* 0x0000005a130e7225 */ /* 0x000fc800078e0004 */
[----:B------:R-:W-:Y:S01]  /*3bd0*/  IMAD.IADD R5, R105, 0x1, R15 ;  /* 0x0000000169057824 */ /* 0x000fe200078e020f */
[----:B------:R-:W-:-:S04]  /*3be0*/  LEA R4, P2, R14, R88, 0x2 ;  /* 0x000000580e047211 */ /* 0x000fc800078410ff */
[----:B------:R-:W-:Y:S02]  /*3bf0*/  LEA.HI.X R5, R14, R89, R5, 0x2, P2 ;  /* 0x000000590e057211 */ /* 0x000fe400010f1405 */
[----:B--2---:R-:W-:-:S05]  /*3c00*/  LOP3.LUT R11, R3, 0xffffe000, RZ, 0xc0, !PT ;  /* 0xffffe000030b7812 */ /* 0x004fca00078ec0ff */
[----:B------:R-:W-:Y:S01]  /*3c10*/  FMUL R91, R11, R104 ;  /* 0x000000680b5b7220 */ /* 0x000fe20000400000 */
[----:B------:R-:W-:Y:S01]  /*3c20*/  LEA.HI.X R11, R98, UR5, R103, 0x2, P1 ;  /* 0x00000005620b7c11 */ /* 0x000fe200088f1467 */
[----:B------:R-:W-:Y:S01]  /*3c30*/  IMAD.SHL.U32 R98, R20, 0x8, RZ ;  /* 0x0000000814627824 */ /* 0x000fe200078e00ff */
[----:B------:R-:W-:Y:S01]  /*3c40*/  ISETP.GT.AND P1, PT, R0, RZ, P4 ;  /* 0x000000ff0000720c */ /* 0x000fe20002724270 */
[----:B------:R-:W-:Y:S02]  /*3c50*/  FFMA R91, R56, R23, R91 ;  /* 0x00000017385b7223 */ /* 0x000fe4000000005b */
[----:B------:R-:W-:-:S03]  /*3c60*/  IMAD.WIDE.U32 R14, R107, R20, R98 ;  /* 0x000000146b0e7225 */ /* 0x000fc600078e0062 */
[----:B------:R-:W-:-:S05]  /*3c70*/  F2FP.TF32.F32.PACK_B R91, R91 ;  /* 0x0000005bff5b723e */ /* 0x000fca00024050ff */
[----:B------:R0:W-:Y:S02]  /*3c80*/  @P0 STG.E desc[UR36][R10.64], R91 ;  /* 0x0000005b0a000986 */ /* 0x0001e4000c101924 */
[----:B------:R-:W-:Y:S05]  /*3c90*/  @!P1 BRA `(.L_x_44) ;  /* 0x0000000000049947 */ /* 0x000fea0003800000 */
[----:B------:R1:W5:Y:S02]  /*3ca0*/  LDG.E.LTC128B R3, desc[UR36][R4.64+0x4] ;  /* 0x0000042404037981 */ /* 0x000364000c1e1920 */
.L_x_44:
[----:B------:R-:W-:Y:S05]  /*3cb0*/  BSYNC B1 ;  /* 0x0000000000017941 */ /* 0x000fea0003800000 */
.L_x_43:
[----:B-----5:R-:W-:Y:S01]  /*3cc0*/  LOP3.LUT R13, R3, 0xffffe000, RZ, 0xc0, !PT ;  /* 0xffffe000030d7812 */ /* 0x020fe200078ec0ff */
[----:B0-----:R-:W-:Y:S01]  /*3cd0*/  IMAD.IADD R91, R101, 0x1, R15 ;  /* 0x00000001655b7824 */ /* 0x001fe200078e020f */
[----:B------:R-:W-:Y:S02]  /*3ce0*/  IADD3 R15, P2, R94, R14, RZ ;  /* 0x0000000e5e0f7210 */ /* 0x000fe40007f5e0ff */
[----:B------:R-:W-:Y:S01]  /*3cf0*/  ISETP.GT.AND P0, PT, R0, 0x8, P6 ;  /* 0x000000080000780c */ /* 0x000fe20003704270 */
[----:B------:R-:W-:Y:S02]  /*3d00*/  FMUL R12, R13, R104 ;  /* 0x000000680d0c7220 */ /* 0x000fe40000400000 */
[----:B------:R-:W-:Y:S02]  /*3d10*/  IMAD.X R18, R91, 0x1, R93, P2 ;  /* 0x000000015b127824 */ /* 0x000fe400010e065d */
[----:B------:R-:W-:Y:S01]  /*3d20*/  FFMA R101, R57, R23, R12 ;  /* 0x0000001739657223 */ /* 0x000fe2000000000c */
[----:B------:R-:W-:-:S04]  /*3d30*/  LEA R12, P2, R15, R88, 0x2 ;  /* 0x000000580f0c7211 */ /* 0x000fc800078410ff */
[----:B------:R-:W-:Y:S01]  /*3d40*/  LEA.HI.X R13, R15, R89, R18, 0x2, P2 ;  /* 0x000000590f0d7211 */ /* 0x000fe200010f1412 */
[----:B------:R-:W-:Y:S01]  /*3d50*/  IMAD.MOV.U32 R18, RZ, RZ, R3 ;  /* 0x000000ffff127224 */ /* 0x000fe200078e0003 */
[----:B------:R-:W-:-:S05]  /*3d60*/  F2FP.TF32.F32.PACK_B R101, R101 ;  /* 0x00000065ff65723e */ /* 0x000fca00024050ff */
[----:B------:R0:W-:Y:S04]  /*3d70*/  @P1 STG.E desc[UR36][R10.64+0x4], R101 ;  /* 0x000004650a001986 */ /* 0x0001e8000c101924 */
[----:B------:R2:W3:Y:S01]  /*3d80*/  @P0 LDG.E.LTC128B R18, desc[UR36][R12.64] ;  /* 0x000000240c120981 */ /* 0x0004e2000c1e1920 */
[----:B------:R-:W-:Y:S01]  /*3d90*/  IADD3 R56, P1, R6, R14, RZ ;  /* 0x0000000e06387210 */ /* 0x000fe20007f3e0ff */
[----:B------:R-:W-:Y:S01]  /*3da0*/  BSSY B1, `(.L_x_45) ;  /* 0x0000012000017945 */ /* 0x000fe20003800000 */
[----:B------:R-:W-:-:S03]  /*3db0*/  SHF.L.U64.HI R103, R8, 0x5, R9 ;  /* 0x0000000508677819 */ /* 0x000fc60000010209 */
[----:B------:R-:W-:Y:S01]  /*3dc0*/  IMAD.X R57, R7, 0x1, R91, P1 ;  /* 0x0000000107397824 */ /* 0x000fe200008e065b */
[----:B------:R-:W-:Y:S01]  /*3dd0*/  ISETP.GT.AND P1, PT, R0, 0x8, P4 ;  /* 0x000000080000780c */ /* 0x000fe20002724270 */
[----:B------:R-:W-:Y:S02]  /*3de0*/  IMAD.SHL.U32 R91, R8, 0x20, RZ ;  /* 0x00000020085b7824 */ /* 0x000fe400078e00ff */
[----:B------:R-:W-:-:S03]  /*3df0*/  IMAD.WIDE.U32 R56, R19, R90, R56 ;  /* 0x0000005a13387225 */ /* 0x000fc600078e0038 */
[----:B------:R-:W-:Y:S02]  /*3e00*/  IADD3 R14, P2, R91, R10, RZ ;  /* 0x0000000a5b0e7210 */ /* 0x000fe40007f5e0ff */
[----:B--2---:R-:W-:-:S03]  /*3e10*/  LEA R12, P3, R56, R88, 0x2 ;  /* 0x00000058380c7211 */ /* 0x004fc600078610ff */
[----:B------:R-:W-:Y:S01]  /*3e20*/  IMAD.X R15, R103, 0x1, R11, P2 ;  /* 0x00000001670f7824 */ /* 0x000fe200010e060b */
[----:B---3--:R-:W-:-:S05]  /*3e30*/  LOP3.LUT R3, R18, 0xffffe000, RZ, 0xc0, !PT ;  /* 0xffffe00012037812 */ /* 0x008fca00078ec0ff */
[----:B------:R-:W-:-:S04]  /*3e40*/  FMUL R3, R3, R104 ;  /* 0x0000006803037220 */ /* 0x000fc80000400000 */
[----:B------:R-:W-:Y:S01]  /*3e50*/  FFMA R109, R58, R23, R3 ;  /* 0x000000173a6d7223 */ /* 0x000fe20000000003 */
[----:B------:R-:W-:-:S04]  /*3e60*/  IMAD.IADD R3, R105, 0x1, R57 ;  /* 0x0000000169037824 */ /* 0x000fc800078e0239 */
[----:B------:R-:W-:Y:S02]  /*3e70*/  F2FP.TF32.F32.PACK_B R109, R109 ;  /* 0x0000006dff6d723e */ /* 0x000fe400024050ff */
[----:B------:R-:W-:-:S03]  /*3e80*/  LEA.HI.X R13, R56, R89, R3, 0x2, P3 ;  /* 0x00000059380d7211 */ /* 0x000fc600018f1403 */
[----:B------:R0:W-:Y:S01]  /*3e90*/  @P0 STG.E desc[UR36][R14.64], R109 ;  /* 0x0000006d0e000986 */ /* 0x0001e2000c101924 */
[----:B------:R-:W-:Y:S05]  /*3ea0*/  @!P1 BRA `(.L_x_46) ;  /* 0x0000000000049947 */ /* 0x000fea0003800000 */
[----:B------:R2:W5:Y:S02]  /*3eb0*/  LDG.E.LTC128B R18, desc[UR36][R12.64+0x4] ;  /* 0x000004240c127981 */ /* 0x000564000c1e1920 */
.L_x_46:
[----:B------:R-:W-:Y:S05]  /*3ec0*/  BSYNC B1 ;  /* 0x0000000000017941 */ /* 0x000fea0003800000 */
.L_x_45:
[----:B-----5:R-:W-:Y:S01]  /*3ed0*/  LOP3.LUT R3, R18, 0xffffe000, RZ, 0xc0, !PT ;  /* 0xffffe00012037812 */ /* 0x020fe200078ec0ff */
[----:B------:R-:W-:Y:S01]  /*3ee0*/  BSSY B1, `(.L_x_47) ;  /* 0x000000b000017945 */ /* 0x000fe20003800000 */
[----:B------:R-:W-:-:S03]  /*3ef0*/  ISETP.GT.AND P4, PT, R2, 0x8, PT ;  /* 0x000000080200780c */ /* 0x000fc60003f84270 */
[----:B------:R-:W-:Y:S01]  /*3f00*/  FMUL R56, R3, R104 ;  /* 0x0000006803387220 */ /* 0x000fe20000400000 */
[----:B------:R-:W-:Y:S01]  /*3f10*/  ISETP.GT.AND P0, PT, R0, RZ, P4 ;  /* 0x000000ff0000720c */ /* 0x000fe20002704270 */
[----:B------:R-:W-:Y:S01]  /*3f20*/  IMAD.SHL.U32 R3, R8, 0x200, RZ ;  /* 0x0000020008037824 */ /* 0x000fe200078e00ff */
[----:B0-----:R-:W-:Y:S01]  /*3f30*/  P2R R101, PR, RZ, 0x10 ;  /* 0x00000010ff657803 */ /* 0x001fe20000000000 */
[----:B------:R-:W-:-:S05]  /*3f40*/  FFMA R59, R59, R23, R56 ;  /* 0x000000173b3b7223 */ /* 0x000fca0000000038 */
[----:B------:R-:W-:-:S05]  /*3f50*/  F2FP.TF32.F32.PACK_B R59, R59 ;  /* 0x0000003bff3b723e */ /* 0x000fca00024050ff */
[----:B------:R0:W-:Y:S01]  /*3f60*/  @P1 STG.E desc[UR36][R14.64+0x4], R59 ;  /* 0x0000043b0e001986 */ /* 0x0001e2000c101924 */
[----:B------:R-:W-:Y:S05]  /*3f70*/  @!P0 BRA `(.L_x_48) ;  /* 0x0000000000048947 */ /* 0x000fea0003800000 */
[----:B------:R3:W5:Y:S02]  /*3f80*/  LDG.E.LTC128B R18, desc[UR36][R4.64+0x20] ;  /* 0x0000202404127981 */ /* 0x000764000c1e1920 */
.L_x_48:
[----:B------:R-:W-:Y:S05]  /*3f90*/  BSYNC B1 ;  /* 0x0000000000017941 */ /* 0x000fea0003800000 */
.L_x_47:
[----:B-----5:R-:W-:Y:S01]  /*3fa0*/  LOP3.LUT R57, R18, 0xffffe000, RZ, 0xc0, !PT ;  /* 0xffffe00012397812 */ /* 0x020fe200078ec0ff */
[----:B------:R-:W-:Y:S01]  /*3fb0*/  BSSY B1, `(.L_x_49) ;  /* 0x000000d000017945 */ /* 0x000fe20003800000 */
[----:B0-----:R-:W-:Y:S02]  /*3fc0*/  SHF.L.U64.HI R59, R8, 0x9, R9 ;  /* 0x00000009083b7819 */ /* 0x001fe40000010209 */
[----:B------:R-:W-:Y:S01]  /*3fd0*/  IADD3 R8, P1, P2, R3, R10, R91 ;  /* 0x0000000a03087210 */ /* 0x000fe20007a3e05b */
[----:B------:R-:W-:Y:S01]  /*3fe0*/  FMUL R57, R57, R104 ;  /* 0x0000006839397220 */ /* 0x000fe20000400000 */
[----:B------:R-:W-:Y:S02]  /*3ff0*/  ISETP.GT.AND P3, PT, R2, 0x9, PT ;  /* 0x000000090200780c */ /* 0x000fe40003f64270 */
[----:B------:R-:W-:Y:S01]  /*4000*/  IADD3.X R9, R59, R11, R103, P1, P2 ;  /* 0x0000000b3b097210 */ /* 0x000fe20000fe4467 */
[----:B------:R-:W-:Y:S01]  /*4010*/  FFMA R57, R60, R23, R57 ;  /* 0x000000173c397223 */ /* 0x000fe20000000039 */
[----:B------:R-:W-:-:S02]  /*4020*/  ISETP.GT.AND P1, PT, R0, RZ, P3 ;  /* 0x000000ff0000720c */ /* 0x000fc40001f24270 */
[----:B------:R-:W-:Y:S02]  /*4030*/  P2R R102, PR, RZ, 0x8 ;  /* 0x00000008ff667803 */ /* 0x000fe40000000000 */
[----:B------:R-:W-:-:S05]  /*4040*/  F2FP.TF32.F32.PACK_B R57, R57 ;  /* 0x00000039ff39723e */ /* 0x000fca00024050ff */
[----:B------:R0:W-:Y:S04]  /*4050*/  @P0 STG.E desc[UR36][R10.64+0x20], R57 ;  /* 0x000020390a000986 */ /* 0x0001e8000c101924 */
[----:B------:R-:W-:Y:S05]  /*4060*/  @!P1 BRA `(.L_x_50) ;  /* 0x0000000000049947 */ /* 0x000fea0003800000 */
[----:B------:R4:W5:Y:S02]  /*4070*/  LDG.E.LTC128B R18, desc[UR36][R4.64+0x24] ;  /* 0x0000242404127981 */ /* 0x000964000c1e1920 */
.L_x_50:
[----:B------:R-:W-:Y:S05]  /*4080*/  BSYNC B1 ;  /* 0x0000000000017941 */ /* 0x000fea0003800000 */
.L_x_49:
[----:B0----5:R-:W-:Y:S01]  /*4090*/  LOP3.LUT R57, R18, 0xffffe000, RZ, 0xc0, !PT ;  /* 0xffffe00012397812 */ /* 0x021fe200078ec0ff */
[----:B------:R-:W-:Y:S01]  /*40a0*/  BSSY B1, `(.L_x_51) ;  /* 0x0000008000017945 */ /* 0x000fe20003800000 */
[----:B------:R-:W-:-:S03]  /*40b0*/  ISETP.GT.AND P0, PT, R0, 0x8, P4 ;  /* 0x000000080000780c */ /* 0x000fc60002704270 */
[----:B------:R-:W-:-:S04]  /*40c0*/  FMUL R56, R57, R104 ;  /* 0x0000006839387220 */ /* 0x000fc80000400000 */
[----:B------:R-:W-:-:S05]  /*40d0*/  FFMA R61, R61, R23, R56 ;  /* 0x000000173d3d7223 */ /* 0x000fca0000000038 */
[----:B------:R-:W-:-:S05]  /*40e0*/  F2FP.TF32.F32.PACK_B R61, R61 ;  /* 0x0000003dff3d723e */ /* 0x000fca00024050ff */
[----:B------:R0:W-:Y:S01]  /*40f0*/  @P1 STG.E desc[UR36][R10.64+0x24], R61 ;  /* 0x0000243d0a001986 */ /* 0x0001e2000c101924 */
[----:B------:R-:W-:Y:S05]  /*4100*/  @!P0 BRA `(.L_x_52) ;  /* 0x0000000000048947 */ /* 0x000fea0003800000 */
[----:B------:R0:W5:Y:S02]  /*4110*/  LDG.E.LTC128B R18, desc[UR36][R12.64+0x20] ;  /* 0x000020240c127981 */ /* 0x000164000c1e1920 */
.L_x_52:
[----:B------:R-:W-:Y:S05]  /*4120*/  BSYNC B1 ;  /* 0x0000000000017941 */ /* 0x000fea0003800000 */
.L_x_51:
[----:B-----5:R-:W-:Y:S01]  /*4130*/  LOP3.LUT R57, R18, 0xffffe000, RZ, 0xc0, !PT ;  /* 0xffffe00012397812 */ /* 0x020fe200078ec0ff */
        /* <DEDUP_REMOVED lines=8> */
.L_x_54:
[----:B------:R-:W-:Y:S05]  /*41c0*/  BSYNC B1 ;  /* 0x0000000000017941 */ /* 0x000fea0003800000 */
.L_x_53:
[----:B0----5:R-:W-:Y:S01]  /*41d0*/  LOP3.LUT R57, R18, 0xffffe000, RZ, 0xc0, !PT ;  /* 0xffffe00012397812 */ /* 0x021fe200078ec0ff */
[----:B------:R-:W-:Y:S01]  /*41e0*/  BSSY B1, `(.L_x_55) ;  /* 0x000000d000017945 */ /* 0x000fe20003800000 */
[----:B------:R-:W-:Y:S01]  /*41f0*/  IADD3 R107, P0, R107, 0x80, RZ ;  /* 0x000000806b6b7810 */ /* 0x000fe20007f1e0ff */
[----:B------:R-:W-:Y:S01]  /*4200*/  IMAD.MOV.U32 R58, RZ, RZ, R18 ;  /* 0x000000ffff3a7224 */ /* 0x000fe200078e0012 */
[----:B------:R-:W-:Y:S01]  /*4210*/  ISETP.GT.AND P2, PT, R2, 0x10, PT ;  /* 0x000000100200780c */ /* 0x000fe20003f44270 */
[----:B------:R-:W-:Y:S02]  /*4220*/  FMUL R56, R57, R104 ;  /* 0x0000006839387220 */ /* 0x000fe40000400000 */
[----:B------:R-:W-:Y:S01]  /*4230*/  IMAD.X R97, RZ, RZ, R97, P0 ;  /* 0x000000ffff617224 */ /* 0x000fe200000e0661 */
[----:B------:R-:W-:Y:S01]  /*4240*/  ISETP.GT.AND P0, PT, R0, RZ, P2 ;  /* 0x000000ff0000720c */ /* 0x000fe20001704270 */
[----:B------:R-:W-:Y:S01]  /*4250*/  FFMA R63, R63, R23, R56 ;  /* 0x000000173f3f7223 */ /* 0x000fe20000000038 */
[----:B------:R-:W-:-:S04]  /*4260*/  P2R R96, PR, RZ, 0x4 ;  /* 0x00000004ff607803 */ /* 0x000fc80000000000 */
[----:B------:R-:W-:-:S05]  /*4270*/  F2FP.TF32.F32.PACK_B R63, R63 ;  /* 0x0000003fff3f723e */ /* 0x000fca00024050ff */
[----:B------:R0:W-:Y:S02]  /*4280*/  @P1 STG.E desc[UR36][R14.64+0x24], R63 ;  /* 0x0000243f0e001986 */ /* 0x0001e4000c101924 */
[----:B------:R-:W-:Y:S05]  /*4290*/  @!P0 BRA `(.L_x_56) ;  /* 0x0000000000048947 */ /* 0x000fea0003800000 */
[----:B------:R0:W5:Y:S02]  /*42a0*/  LDG.E.LTC128B R58, desc[UR36][R4.64+0x40] ;  /* 0x00004024043a7981 */ /* 0x000164000c1e1920 */
.L_x_56:
[----:B------:R-:W-:Y:S05]  /*42b0*/  BSYNC B1 ;  /* 0x0000000000017941 */ /* 0x000fea0003800000 */
.L_x_55:
[----:B-----5:R-:W-:Y:S01]  /*42c0*/  LOP3.LUT R57, R58, 0xffffe000, RZ, 0xc0, !PT ;  /* 0xffffe0003a397812 */ /* 0x020fe200078ec0ff */
[-C--:B------:R-:W-:Y:S01]  /*42d0*/  IMAD R18, R97, R20.reuse, RZ ;  /* 0x0000001461127224 */ /* 0x080fe200078e02ff */
[----:B------:R-:W-:Y:S01]  /*42e0*/  ISETP.GT.AND P1, PT, R2, 0x11, PT ;  /* 0x000000110200780c */ /* 0x000fe20003f24270 */
[----:B------:R-:W-:Y:S01]  /*42f0*/  IMAD.WIDE.U32 R98, R107, R20, R98 ;  /* 0x000000146b627225 */ /* 0x000fe200078e0062 */
[----:B------:R-:W-:Y:S03]  /*4300*/  BSSY B1, `(.L_x_57) ;  /* 0x000001f000017945 */ /* 0x000fe60003800000 */
[----:B------:R-:W-:Y:S01]  /*4310*/  FMUL R61, R57, R104 ;  /* 0x00000068393d7220 */ /* 0x000fe20000400000 */
[----:B------:R-:W-:-:S03]  /*4320*/  IMAD R91, R107, R21, R18 ;  /* 0x000000156b5b7224 */ /* 0x000fc600078e0212 */
[----:B------:R-:W-:Y:S01]  /*4330*/  FFMA R95, R64, R23, R61 ;  /* 0x00000017405f7223 */ /* 0x000fe2000000003d */
[----:B------:R-:W-:-:S04]  /*4340*/  IMAD.WIDE.U32 R56, R107, R20, R6 ;  /* 0x000000146b387225 */ /* 0x000fc800078e0006 */
[----:B------:R-:W-:Y:S01]  /*4350*/  F2FP.TF32.F32.PACK_B R95, R95 ;  /* 0x0000005fff5f723e */ /* 0x000fe200024050ff */
[----:B------:R-:W-:Y:S02]  /*4360*/  IMAD.IADD R57, R91, 0x1, R57 ;  /* 0x000000015b397824 */ /* 0x000fe400078e0239 */
[----:B------:R-:W-:Y:S02]  /*4370*/  IMAD.WIDE.U32 R60, R107, R20, R92 ;  /* 0x000000146b3c7225 */ /* 0x000fe400078e005c */
[----:B------:R1:W-:Y:S02]  /*4380*/  @P0 STG.E desc[UR36][R10.64+0x40], R95 ;  /* 0x0000405f0a000986 */ /* 0x0003e4000c101924 */
[----:B0-----:R-:W-:Y:S01]  /*4390*/  IMAD.WIDE.U32 R62, R19, R90, R56 ;  /* 0x0000005a133e7225 */ /* 0x001fe200078e0038 */
[----:B------:R-:W-:-:S03]  /*43a0*/  LEA R56, P0, R60, R88, 0x2 ;  /* 0x000000583c387211 */ /* 0x000fc600078010ff */
[----:B------:R-:W-:Y:S02]  /*43b0*/  IMAD.IADD R18, R61, 0x1, R91 ;  /* 0x000000013d127824 */ /* 0x000fe400078e025b */
[----:B------:R-:W-:-:S03]  /*43c0*/  IMAD.IADD R91, R91, 0x1, R99 ;  /* 0x000000015b5b7824 */ /* 0x000fc600078e0263 */
[----:B------:R-:W-:Y:S01]  /*43d0*/  LEA.HI.X R57, R60, R89, R18, 0x2, P0 ;  /* 0x000000593c397211 */ /* 0x000fe200000f1412 */
[----:B------:R-:W-:Y:S01]  /*43e0*/  IMAD.IADD R18, R105, 0x1, R63 ;  /* 0x0000000169127824 */ /* 0x000fe200078e023f */
[----:B------:R-:W-:-:S04]  /*43f0*/  LEA R20, P0, R62, R88, 0x2 ;  /* 0x000000583e147211 */ /* 0x000fc800078010ff */
[----:B------:R-:W-:Y:S02]  /*4400*/  LEA.HI.X R21, R62, R89, R18, 0x2, P0 ;  /* 0x000000593e157211 */ /* 0x000fe400000f1412 */
[----:B------:R-:W-:-:S05]  /*4410*/  IADD3 R94, P0, R94, R98, RZ ;  /* 0x000000625e5e7210 */ /* 0x000fca0007f1e0ff */
[----:B------:R-:W-:Y:S01]  /*4420*/  IMAD.X R92, R91, 0x1, R93, P0 ;  /* 0x000000015b5c7824 */ /* 0x000fe200000e065d */
[----:B------:R-:W-:-:S05]  /*4430*/  IADD3 R6, P0, R6, R98, RZ ;  /* 0x0000006206067210 */ /* 0x000fca0007f1e0ff */
[----:B------:R-:W-:Y:S01]  /*4440*/  IMAD.X R7, R7, 0x1, R91, P0 ;  /* 0x0000000107077824 */ /* 0x000fe200000e065b */
[----:B------:R-:W-:Y:S01]  /*4450*/  LEA R18, P0, R94, R88, 0x2 ;  /* 0x000000585e127211 */ /* 0x000fe200078010ff */
[----:B------:R-:W-:-:S03]  /*4460*/  IMAD.WIDE.U32 R90, R19, R90, R6 ;  /* 0x0000005a135a7225 */ /* 0x000fc600078e0006 */
[-C--:B------:R-:W-:Y:S01]  /*4470*/  LEA.HI.X R19, R94, R89.reuse, R92, 0x2, P0 ;  /* 0x000000595e137211 */ /* 0x080fe200000f145c */
[----:B------:R-:W-:Y:S01]  /*4480*/  IMAD.IADD R7, R105, 0x1, R91 ;  /* 0x0000000169077824 */ /* 0x000fe200078e025b */
[C---:B------:R-:W-:Y:S02]  /*4490*/  LEA R6, P0, R90.reuse, R88, 0x2 ;  /* 0x000000585a067211 */ /* 0x040fe400078010ff */
[----:B------:R-:W-:Y:S02]  /*44a0*/  P2R R88, PR, RZ, 0x2 ;  /* 0x00000002ff587803 */ /* 0x000fe40000000000 */
[----:B------:R-:W-:Y:S02]  /*44b0*/  LEA.HI.X R7, R90, R89, R7, 0x2, P0 ;  /* 0x000000595a077211 */ /* 0x000fe400000f1407 */
[----:B------:R-:W-:-:S13]  /*44c0*/  ISETP.GT.AND P0, PT, R0, RZ, P1 ;  /* 0x000000ff0000720c */ /* 0x000fda0000f04270 */
[----:B-1----:R-:W-:Y:S05]  /*44d0*/  @!P0 BRA `(.L_x_58) ;  /* 0x0000000000048947 */ /* 0x002fea0003800000 */
[----:B------:R0:W5:Y:S02]  /*44e0*/  LDG.E.LTC128B R58, desc[UR36][R4.64+0x44] ;  /* 0x00004424043a7981 */ /* 0x000164000c1e1920 */
.L_x_58:
[----:B------:R-:W-:Y:S05]  /*44f0*/  BSYNC B1 ;  /* 0x0000000000017941 */ /* 0x000fea0003800000 */
.L_x_57:
[----:B-----5:R-:W-:Y:S01]  /*4500*/  LOP3.LUT R61, R58, 0xffffe000, RZ, 0xc0, !PT ;  /* 0xffffe0003a3d7812 */ /* 0x020fe200078ec0ff */
[----:B------:R-:W-:Y:S04]  /*4510*/  BSSY B1, `(.L_x_59) ;  /* 0x0000008000017945 */ /* 0x000fe80003800000 */
[----:B------:R-:W-:-:S04]  /*4520*/  FMUL R60, R61, R104 ;  /* 0x000000683d3c7220 */ /* 0x000fc80000400000 */
[----:B------:R-:W-:-:S05]  /*4530*/  FFMA R65, R65, R23, R60 ;  /* 0x0000001741417223 */ /* 0x000fca000000003c */
[----:B------:R-:W-:-:S05]  /*4540*/  F2FP.TF32.F32.PACK_B R65, R65 ;  /* 0x00000041ff41723e */ /* 0x000fca00024050ff */
[----:B------:R1:W-:Y:S01]  /*4550*/  @P0 STG.E desc[UR36][R10.64+0x44], R65 ;  /* 0x000044410a000986 */ /* 0x0003e2000c101924 */
[----:B------:R-:W-:-:S13]  /*4560*/  ISETP.GT.AND P0, PT, R0, 0x8, P2 ;  /* 0x000000080000780c */ /* 0x000fda0001704270 */
[----:B-1----:R-:W-:Y:S05]  /*4570*/  @!P0 BRA `(.L_x_60) ;  /* 0x0000000000048947 */ /* 0x002fea0003800000 */
[----:B------:R1:W5:Y:S02]  /*4580*/  LDG.E.LTC128B R58, desc[UR36][R12.64+0x40] ;  /* 0x000040240c3a7981 */ /* 0x000364000c1e1920 */
.L_x_60:
[----:B------:R-:W-:Y:S05]  /*4590*/  BSYNC B1 ;  /* 0x0000000000017941 */ /* 0x000fea0003800000 */
.L_x_59:
[----:B-----5:R-:W-:Y:S01]  /*45a0*/  LOP3.LUT R61, R58, 0xffffe000, RZ, 0xc0, !PT ;  /* 0xffffe0003a3d7812 */ /* 0x020fe200078ec0ff */
[----:B------:R-:W-:Y:S04]  /*45b0*/  BSSY B1, `(.L_x_61) ;  /* 0x0000008000017945 */ /* 0x000fe80003800000 */
[----:B------:R-:W-:-:S04]  /*45c0*/  FMUL R61, R61, R104 ;  /* 0x000000683d3d7220 */ /* 0x000fc80000400000 */
[----:B------:R-:W-:-:S05]  /*45d0*/  FFMA R61, R66, R23, R61 ;  /* 0x00000017423d7223 */ /* 0x000fca000000003d */
[----:B------:R-:W-:-:S05]  /*45e0*/  F2FP.TF32.F32.PACK_B R61, R61 ;  /* 0x0000003dff3d723e */ /* 0x000fca00024050ff */
[----:B------:R0:W-:Y:S01]  /*45f0*/  @P0 STG.E desc[UR36][R14.64+0x40], R61 ;  /* 0x0000403d0e000986 */ /* 0x0001e2000c101924 */
[----:B------:R-:W-:-:S13]  /*4600*/  ISETP.GT.AND P0, PT, R0, 0x8, P1 ;  /* 0x000000080000780c */ /* 0x000fda0000f04270 */
[----:B0-----:R-:W-:Y:S05]  /*4610*/  @!P0 BRA `(.L_x_62) ;  /* 0x0000000000048947 */ /* 0x001fea0003800000 */
[----:B------:R0:W5:Y:S02]  /*4620*/  LDG.E.LTC128B R58, desc[UR36][R12.64+0x44] ;  /* 0x000044240c3a7981 */ /* 0x000164000c1e1920 */
.L_x_62:
[----:B------:R-:W-:Y:S05]  /*4630*/  BSYNC B1 ;  /* 0x0000000000017941 */ /* 0x000fea0003800000 */
.L_x_61:
[----:B-----5:R-:W-:Y:S01]  /*4640*/  LOP3.LUT R61, R58, 0xffffe000, RZ, 0xc0, !PT ;  /* 0xffffe0003a3d7812 */ /* 0x020fe200078ec0ff */
[----:B------:R-:W-:Y:S01]  /*4650*/  BSSY B1, `(.L_x_63) ;  /* 0x000000a000017945 */ /* 0x000fe20003800000 */
[----:B------:R-:W-:-:S03]  /*4660*/  ISETP.GT.AND P2, PT, R2, 0x18, PT ;  /* 0x000000180200780c */ /* 0x000fc60003f44270 */
[----:B------:R-:W-:Y:S01]  /*4670*/  FMUL R60, R61, R104 ;  /* 0x000000683d3c7220 */ /* 0x000fe20000400000 */
[----:B------:R-:W-:-:S03]  /*4680*/  P2R R65, PR, RZ, 0x4 ;  /* 0x00000004ff417803 */ /* 0x000fc60000000000 */
[----:B------:R-:W-:-:S05]  /*4690*/  FFMA R67, R67, R23, R60 ;  /* 0x0000001743437223 */ /* 0x000fca000000003c */
[----:B------:R-:W-:-:S05]  /*46a0*/  F2FP.TF32.F32.PACK_B R67, R67 ;  /* 0x00000043ff43723e */ /* 0x000fca00024050ff */
[----:B------:R0:W-:Y:S01]  /*46b0*/  @P0 STG.E desc[UR36][R14.64+0x44], R67 ;  /* 0x000044430e000986 */ /* 0x0001e2000c101924 */
[----:B------:R-:W-:-:S13]  /*46c0*/  ISETP.GT.AND P0, PT, R0, RZ, P2 ;  /* 0x000000ff0000720c */ /* 0x000fda0001704270 */
[----:B0-----:R-:W-:Y:S05]  /*46d0*/  @!P0 BRA `(.L_x_64) ;  /* 0x0000000000048947 */ /* 0x001fea0003800000 */
[----:B------:R0:W5:Y:S02]  /*46e0*/  LDG.E.LTC128B R58, desc[UR36][R4.64+0x60] ;  /* 0x00006024043a7981 */ /* 0x000164000c1e1920 */
.L_x_64:
[----:B------:R-:W-:Y:S05]  /*46f0*/  BSYNC B1 ;  /* 0x0000000000017941 */ /* 0x000fea0003800000 */
.L_x_63:
        /* <DEDUP_REMOVED lines=11> */
.L_x_66:
[----:B------:R-:W-:Y:S05]  /*47b0*/  BSYNC B1 ;  /* 0x0000000000017941 */ /* 0x000fea0003800000 */
.L_x_65:
        /* <DEDUP_REMOVED lines=9> */
.L_x_68:
[----:B------:R-:W-:Y:S05]  /*4850*/  BSYNC B1 ;  /* 0x0000000000017941 */ /* 0x000fea0003800000 */
.L_x_67:
        /* <DEDUP_REMOVED lines=9> */
.L_x_70:
[----:B------:R-:W-:Y:S05]  /*48f0*/  BSYNC B1 ;  /* 0x0000000000017941 */ /* 0x000fea0003800000 */
.L_x_69:
        /* <DEDUP_REMOVED lines=11> */
.L_x_72:
[----:B------:R-:W-:Y:S05]  /*49b0*/  BSYNC B1 ;  /* 0x0000000000017941 */ /* 0x000fea0003800000 */
.L_x_71:
        /* <DEDUP_REMOVED lines=11> */
.L_x_74:
[----:B------:R-:W-:Y:S05]  /*4a70*/  BSYNC B1 ;  /* 0x0000000000017941 */ /* 0x000fea0003800000 */
.L_x_73:
        /* <DEDUP_REMOVED lines=9> */
.L_x_76:
[----:B------:R-:W-:Y:S05]  /*4b10*/  BSYNC B1 ;  /* 0x0000000000017941 */ /* 0x000fea0003800000 */
.L_x_75:
        /* <DEDUP_REMOVED lines=9> */
.L_x_78:
[----:B------:R-:W-:Y:S05]  /*4bb0*/  BSYNC B1 ;  /* 0x0000000000017941 */ /* 0x000fea0003800000 */
.L_x_77:
        /* <DEDUP_REMOVED lines=11> */
.L_x_80:
[----:B------:R-:W-:Y:S05]  /*4c70*/  BSYNC B1 ;  /* 0x0000000000017941 */ /* 0x000fea0003800000 */
.L_x_79:
[----:B-----5:R-:W-:Y:S01]  /*4c80*/  LOP3.LUT R61, R58, 0xffffe000, RZ, 0xc0, !PT ;  /* 0xffffe0003a3d7812 */ /* 0x020fe200078ec0ff */
[----:B------:R-:W-:Y:S01]  /*4c90*/  BSSY B1, `(.L_x_81) ;  /* 0x0000009000017945 */ /* 0x000fe20003800000 */
[----:B------:R-:W-:-:S03]  /*4ca0*/  ISETP.GT.AND P5, PT, R2, 0x29, PT ;  /* 0x000000290200780c */ /* 0x000fc60003fa4270 */
[----:B------:R-:W-:-:S04]  /*4cb0*/  FMUL R61, R61, R104 ;  /* 0x000000683d3d7220 */ /* 0x000fc80000400000 */
[----:B------:R-:W-:-:S05]  /*4cc0*/  FFMA R61, R76, R23, R61 ;  /* 0x000000174c3d7223 */ /* 0x000fca000000003d */
[----:B------:R-:W-:-:S05]  /*4cd0*/  F2FP.TF32.F32.PACK_B R61, R61 ;  /* 0x0000003dff3d723e */ /* 0x000fca00024050ff */
[----:B------:R0:W-:Y:S01]  /*4ce0*/  @P0 STG.E desc[UR36][R10.64+0xa0], R61 ;  /* 0x0000a03d0a000986 */ /* 0x0001e2000c101924 */
[----:B------:R-:W-:-:S13]  /*4cf0*/  ISETP.GT.AND P0, PT, R0, RZ, P5 ;  /* 0x000000ff0000720c */ /* 0x000fda0002f04270 */
[----:B0-----:R-:W-:Y:S05]  /*4d00*/  @!P0 BRA `(.L_x_82) ;  /* 0x0000000000048947 */ /* 0x001fea0003800000 */
[----:B------:R0:W5:Y:S02]  /*4d10*/  LDG.E.LTC128B R58, desc[UR36][R4.64+0xa4] ;  /* 0x0000a424043a7981 */ /* 0x000164000c1e1920 */
.L_x_82:
[----:B------:R-:W-:Y:S05]  /*4d20*/  BSYNC B1 ;  /* 0x0000000000017941 */ /* 0x000fea0003800000 */
.L_x_81:
        /* <DEDUP_REMOVED lines=9> */
.L_x_84:
[----:B------:R-:W-:Y:S05]  /*4dc0*/  BSYNC B1 ;  /* 0x0000000000017941 */ /* 0x000fea0003800000 */
.L_x_83:
        /* <DEDUP_REMOVED lines=9> */
.L_x_86:
[----:B------:R-:W-:Y:S05]  /*4e60*/  BSYNC B1 ;  /* 0x0000000000017941 */ /* 0x000fea0003800000 */
.L_x_85:
        /* <DEDUP_REMOVED lines=10> */
.L_x_88:
[----:B------:R-:W-:Y:S05]  /*4f10*/  BSYNC B1 ;  /* 0x0000000000017941 */ /* 0x000fea0003800000 */
.L_x_87:
        /* <DEDUP_REMOVED lines=10> */
.L_x_90:
[----:B------:R-:W-:Y:S05]  /*4fc0*/  BSYNC B1 ;  /* 0x0000000000017941 */ /* 0x000fea0003800000 */
.L_x_89:
        /* <DEDUP_REMOVED lines=9> */
.L_x_92:
[----:B------:R-:W-:Y:S05]  /*5060*/  BSYNC B1 ;  /* 0x0000000000017941 */ /* 0x000fea0003800000 */
.L_x_91:
        /* <DEDUP_REMOVED lines=9> */
.L_x_94:
[----:B------:R-:W-:Y:S05]  /*5100*/  BSYNC B1 ;  /* 0x0000000000017941 */ /* 0x000fea0003800000 */
.L_x_93:
[----:B-----5:R-:W-:Y:S01]  /*5110*/  LOP3.LUT R61, R58, 0xffffe000, RZ, 0xc0, !PT ;  /* 0xffffe0003a3d7812 */ /* 0x020fe200078ec0ff */
[----:B------:R-:W-:Y:S01]  /*5120*/  BSSY B1, `(.L_x_95) ;  /* 0x000000a000017945 */ /* 0x000fe20003800000 */
[----:B------:R-:W-:Y:S01]  /*5130*/  ISETP.GT.AND P1, PT, R2, 0x38, PT ;  /* 0x000000380200780c */ /* 0x000fe20003f24270 */
[----:B------:R-:W-:Y:S02]  /*5140*/  IMAD.MOV.U32 R64, RZ, RZ, R58 ;  /* 0x000000ffff407224 */ /* 0x000fe400078e003a */
[----:B------:R-:W-:-:S04]  /*5150*/  FMUL R60, R61, R104 ;  /* 0x000000683d3c7220 */ /* 0x000fc80000400000 */
[----:B------:R-:W-:-:S05]  /*5160*/  FFMA R83, R83, R23, R60 ;  /* 0x0000001753537223 */ /* 0x000fca000000003c */
[----:B------:R-:W-:-:S05]  /*5170*/  F2FP.TF32.F32.PACK_B R83, R83 ;  /* 0x00000053ff53723e */ /* 0x000fca00024050ff */
[----:B------:R0:W-:Y:S01]  /*5180*/  @P0 STG.E desc[UR36][R14.64+0xc4], R83 ;  /* 0x0000c4530e000986 */ /* 0x0001e2000c101924 */
[----:B------:R-:W-:-:S13]  /*5190*/  ISETP.GT.AND P0, PT, R0, RZ, P1 ;  /* 0x000000ff0000720c */ /* 0x000fda0000f04270 */
[----:B0-----:R-:W-:Y:S05]  /*51a0*/  @!P0 BRA `(.L_x_96) ;  /* 0x0000000000048947 */ /* 0x001fea0003800000 */
[----:B------:R0:W5:Y:S02]  /*51b0*/  LDG.E.LTC128B R64, desc[UR36][R4.64+0xe0] ;  /* 0x0000e02404407981 */ /* 0x000164000c1e1920 */
.L_x_96:
[----:B------:R-:W-:Y:S05]  /*51c0*/  BSYNC B1 ;  /* 0x0000000000017941 */ /* 0x000fea0003800000 */
.L_x_95:
[----:B-----5:R-:W-:Y:S01]  /*51d0*/  LOP3.LUT R61, R64, 0xffffe000, RZ, 0xc0, !PT ;  /* 0xffffe000403d7812 */ /* 0x020fe200078ec0ff */
[----:B------:R-:W-:Y:S04]  /*51e0*/  BSSY B1, `(.L_x_97) ;  /* 0x000000f000017945 */ /* 0x000fe80003800000 */
[----:B------:R-:W-:-:S04]  /*51f0*/  FMUL R61, R61, R104 ;  /* 0x000000683d3d7220 */ /* 0x000fc80000400000 */
[----:B------:R-:W-:-:S05]  /*5200*/  FFMA R71, R84, R23, R61 ;  /* 0x0000001754477223 */ /* 0x000fca000000003d */
[----:B------:R-:W-:-:S05]  /*5210*/  F2FP.TF32.F32.PACK_B R71, R71 ;  /* 0x00000047ff47723e */ /* 0x000fca00024050ff */
[----:B------:R0:W-:Y:S01]  /*5220*/  @P0 STG.E desc[UR36][R10.64+0xe0], R71 ;  /* 0x0000e0470a000986 */ /* 0x0001e2000c101924 */
[----:B------:R-:W-:-:S05]  /*5230*/  IADD3 R60, P0, R3, R14, RZ ;  /* 0x0000000e033c7210 */ /* 0x000fca0007f1e0ff */
[----:B------:R-:W-:Y:S01]  /*5240*/  IMAD.X R61, R59, 0x1, R15, P0 ;  /* 0x000000013b3d7824 */ /* 0x000fe200000e060f */
[----:B------:R-:W-:-:S05]  /*5250*/  IADD3 R62, P0, R3, R14, RZ ;  /* 0x0000000e033e7210 */ /* 0x000fca0007f1e0ff */
[----:B------:R-:W-:Y:S01]  /*5260*/  IMAD.X R63, R59, 0x1, R15, P0 ;  /* 0x000000013b3f7824 */ /* 0x000fe200000e060f */
[----:B------:R-:W-:-:S05]  /*5270*/  IADD3 R58, P0, R3, R10, RZ ;  /* 0x0000000a033a7210 */ /* 0x000fca0007f1e0ff */
[----:B------:R-:W-:Y:S01]  /*5280*/  IMAD.X R59, R59, 0x1, R11, P0 ;  /* 0x000000013b3b7824 */ /* 0x000fe200000e060b */
[----:B------:R-:W-:-:S04]  /*5290*/  ISETP.GT.AND P0, PT, R2, 0x39, PT ;  /* 0x000000390200780c */ /* 0x000fc80003f04270 */
[----:B------:R-:W-:-:S13]  /*52a0*/  ISETP.GT.AND P4, PT, R0, RZ, P0 ;  /* 0x000000ff0000720c */ /* 0x000fda0000784270 */
[----:B0-----:R-:W-:Y:S05]  /*52b0*/  @!P4 BRA `(.L_x_98) ;  /* 0x000000000004c947 */ /* 0x001fea0003800000 */
[----:B------:R0:W5:Y:S02]  /*52c0*/  LDG.E.LTC128B R64, desc[UR36][R4.64+0xe4] ;  /* 0x0000e42404407981 */ /* 0x000164000c1e1920 */
.L_x_98:
[----:B------:R-:W-:Y:S05]  /*52d0*/  BSYNC B1 ;  /* 0x0000000000017941 */ /* 0x000fea0003800000 */
.L_x_97:
        /* <DEDUP_REMOVED lines=9> */
.L_x_100:
[----:B------:R-:W-:Y:S05]  /*5370*/  BSYNC B1 ;  /* 0x0000000000017941 */ /* 0x000fea0003800000 */
.L_x_99:
        /* <DEDUP_REMOVED lines=9> */
.L_x_102:
[----:B------:R-:W-:Y:S05]  /*5410*/  BSYNC B1 ;  /* 0x0000000000017941 */ /* 0x000fea0003800000 */
.L_x_101:
[----:B-----5:R-:W-:-:S05]  /*5420*/  LOP3.LUT R3, R64, 0xffffe000, RZ, 0xc0, !PT ;  /* 0xffffe00040037812 */ /* 0x020fca00078ec0ff */
[----:B------:R-:W-:-:S04]  /*5430*/  FMUL R2, R3, R104 ;  /* 0x0000006803027220 */ /* 0x000fc80000400000 */
[----:B------:R-:W-:-:S05]  /*5440*/  FFMA R87, R87, R23, R2 ;  /* 0x0000001757577223 */ /* 0x000fca0000000002 */
[----:B------:R-:W-:-:S05]  /*5450*/  F2FP.TF32.F32.PACK_B R87, R87 ;  /* 0x00000057ff57723e */ /* 0x000fca00024050ff */
[----:B------:R0:W-:Y:S01]  /*5460*/  @P4 STG.E desc[UR36][R14.64+0xe4], R87 ;  /* 0x0000e4570e004986 */ /* 0x0001e2000c101924 */
[----:B------:R-:W-:-:S13]  /*5470*/  ISETP.GT.AND P4, PT, R0, 0x80, P6 ;  /* 0x000000800000780c */ /* 0x000fda0003784270 */
[----:B------:R-:W2:Y:S01]  /*5480*/  @P4 LDG.E.LTC128B R64, desc[UR36][R56.64] ;  /* 0x0000002438404981 */ /* 0x000ea2000c1e1920 */
[----:B------:R-:W-:Y:S01]  /*5490*/  BSSY B1, `(.L_x_103) ;  /* 0x000000a000017945 */ /* 0x000fe20003800000 */
[----:B--2---:R-:W-:-:S05]  /*54a0*/  LOP3.LUT R3, R64, 0xffffe000, RZ, 0xc0, !PT ;  /* 0xffffe00040037812 */ /* 0x004fca00078ec0ff */
[----:B------:R-:W-:-:S04]  /*54b0*/  FMUL R3, R3, R104 ;  /* 0x0000006803037220 */ /* 0x000fc80000400000 */
[----:B------:R-:W-:-:S05]  /*54c0*/  FFMA R3, R24, R23, R3 ;  /* 0x0000001718037223 */ /* 0x000fca0000000003 */
[----:B------:R-:W-:-:S05]  /*54d0*/  F2FP.TF32.F32.PACK_B R3, R3 ;  /* 0x00000003ff03723e */ /* 0x000fca00024050ff */
[----:B------:R0:W-:Y:S01]  /*54e0*/  @P4 STG.E desc[UR36][R58.64], R3 ;  /* 0x000000033a004986 */ /* 0x0001e2000c101924 */
[----:B------:R-:W-:-:S04]  /*54f0*/  ISETP.NE.AND P4, PT, R100, RZ, PT ;  /* 0x000000ff6400720c */ /* 0x000fc80003f85270 */
[----:B------:R-:W-:-:S13]  /*5500*/  ISETP.GT.AND P4, PT, R0, 0x80, P4 ;  /* 0x000000800000780c */ /* 0x000fda0002784270 */
[----:B0-----:R-:W-:Y:S05]  /*5510*/  @!P4 BRA `(.L_x_104) ;  /* 0x000000000004c947 */ /* 0x001fea0003800000 */
[----:B------:R0:W5:Y:S02]  /*5520*/  LDG.E.LTC128B R64, desc[UR36][R20.64+0x4] ;  /* 0x0000042414407981 */ /* 0x000164000c1e1920 */
.L_x_104:
[----:B------:R-:W-:Y:S05]  /*5530*/  BSYNC B1 ;  /* 0x0000000000017941 */ /* 0x000fea0003800000 */
.L_x_103:
[----:B-----5:R-:W-:Y:S01]  /*5540*/  LOP3.LUT R3, R64, 0xffffe000, RZ, 0xc0, !PT ;  /* 0xffffe00040037812 */ /* 0x020fe200078ec0ff */
[----:B------:R-:W-:Y:S01]  /*5550*/  BSSY B1, `(.L_x_105) ;  /* 0x000000a000017945 */ /* 0x000fe20003800000 */
[----:B------:R-:W-:-:S03]  /*5560*/  ISETP.GT.AND P6, PT, R0, 0x88, P6 ;  /* 0x000000880000780c */ /* 0x000fc600037c4270 */
[----:B------:R-:W-:Y:S01]  /*5570*/  FMUL R2, R3, R104 ;  /* 0x0000006803027220 */ /* 0x000fe20000400000 */
[----:B------:R-:W-:-:S03]  /*5580*/  @P4 IMAD.MOV.U32 R3, RZ, RZ, R59 ;  /* 0x000000ffff034224 */ /* 0x000fc600078e003b */
[----:B------:R-:W-:Y:S01]  /*5590*/  FFMA R25, R25, R23, R2 ;  /* 0x0000001719197223 */ /* 0x000fe20000000002 */
[----:B------:R-:W-:-:S04]  /*55a0*/  @P4 IMAD.MOV.U32 R2, RZ, RZ, R58 ;  /* 0x000000ffff024224 */ /* 0x000fc800078e003a */
[----:B------:R-:W-:-:S05]  /*55b0*/  F2FP.TF32.F32.PACK_B R25, R25 ;  /* 0x00000019ff19723e */ /* 0x000fca00024050ff */
[----:B------:R2:W-:Y:S01]  /*55c0*/  @P4 STG.E desc[UR36][R2.64+0x4], R25 ;  /* 0x0000041902004986 */ /* 0x0005e2000c101924 */
[----:B------:R-:W-:Y:S05]  /*55d0*/  @!P6 BRA `(.L_x_106) ;  /* 0x000000000004e947 */ /* 0x000fea0003800000 */
[----:B------:R0:W5:Y:S02]  /*55e0*/  LDG.E.LTC128B R64, desc[UR36][R18.64] ;  /* 0x0000002412407981 */ /* 0x000164000c1e1920 */
.L_x_106:
[----:B------:R-:W-:Y:S05]  /*55f0*/  BSYNC B1 ;  /* 0x0000000000017941 */ /* 0x000fea0003800000 */
.L_x_105:
[----:B--2--5:R-:W-:Y:S01]  /*5600*/  LOP3.LUT R3, R64, 0xffffe000, RZ, 0xc0, !PT ;  /* 0xffffe00040037812 */ /* 0x024fe200078ec0ff */
[----:B------:R-:W-:Y:S01]  /*5610*/  BSSY B1, `(.L_x_107) ;  /* 0x0000009000017945 */ /* 0x000fe20003800000 */
[----:B------:R-:W-:-:S03]  /*5620*/  ISETP.NE.AND P4, PT, R100, RZ, PT ;  /* 0x000000ff6400720c */ /* 0x000fc60003f85270 */
[----:B------:R-:W-:Y:S01]  /*5630*/  FMUL R3, R3, R104 ;  /* 0x0000006803037220 */ /* 0x000fe20000400000 */
[----:B------:R-:W-:-:S03]  /*5640*/  ISETP.GT.AND P4, PT, R0, 0x88, P4 ;  /* 0x000000880000780c */ /* 0x000fc60002784270 */
[----:B------:R-:W-:-:S05]  /*5650*/  FFMA R3, R26, R23, R3 ;  /* 0x000000171a037223 */ /* 0x000fca0000000003 */
[----:B------:R-:W-:-:S05]  /*5660*/  F2FP.TF32.F32.PACK_B R3, R3 ;  /* 0x00000003ff03723e */ /* 0x000fca00024050ff */
[----:B------:R2:W-:Y:S01]  /*5670*/  @P6 STG.E desc[UR36][R60.64], R3 ;  /* 0x000000033c006986 */ /* 0x0005e2000c101924 */
[----:B------:R-:W-:Y:S05]  /*5680*/  @!P4 BRA `(.L_x_108) ;  /* 0x000000000004c947 */ /* 0x000fea0003800000 */
[----:B------:R0:W5:Y:S02]  /*5690*/  LDG.E.LTC128B R64, desc[UR36][R6.64+0x4] ;  /* 0x0000042406407981 */ /* 0x000164000c1e1920 */
.L_x_108:
[----:B------:R-:W-:Y:S05]  /*56a0*/  BSYNC B1 ;  /* 0x0000000000017941 */ /* 0x000fea0003800000 */
.L_x_107:
[----:B--2--5:R-:W-:Y:S01]  /*56b0*/  LOP3.LUT R3, R64, 0xffffe000, RZ, 0xc0, !PT ;  /* 0xffffe00040037812 */ /* 0x024fe200078ec0ff */
[----:B------:R-:W-:Y:S01]  /*56c0*/  BSSY B1, `(.L_x_109) ;  /* 0x0000009000017945 */ /* 0x000fe20003800000 */
[----:B------:R-:W-:-:S03]  /*56d0*/  ISETP.NE.AND P6, PT, R101, RZ, PT ;  /* 0x000000ff6500720c */ /* 0x000fc60003fc5270 */
[----:B------:R-:W-:-:S04]  /*56e0*/  FMUL R2, R3, R104 ;  /* 0x0000006803027220 */ /* 0x000fc80000400000 */
[----:B------:R-:W-:-:S05]  /*56f0*/  FFMA R27, R27, R23, R2 ;  /* 0x000000171b1b7223 */ /* 0x000fca0000000002 */
[----:B------:R-:W-:-:S05]  /*5700*/  F2FP.TF32.F32.PACK_B R27, R27 ;  /* 0x0000001bff1b723e */ /* 0x000fca00024050ff */
[----:B------:R2:W-:Y:S01]  /*5710*/  @P4 STG.E desc[UR36][R62.64+0x4], R27 ;  /* 0x0000041b3e004986 */ /* 0x0005e2000c101924 */
[----:B------:R-:W-:-:S13]  /*5720*/  ISETP.GT.AND P4, PT, R0, 0x80, P6 ;  /* 0x000000800000780c */ /* 0x000fda0003784270 */
[----:B--2---:R-:W-:Y:S05]  /*5730*/  @!P4 BRA `(.L_x_110) ;  /* 0x000000000004c947 */ /* 0x004fea0003800000 */
[----:B------:R2:W5:Y:S02]  /*5740*/  LDG.E.LTC128B R64, desc[UR36][R20.64+0x20] ;  /* 0x0000202414407981 */ /* 0x000564000c1e1920 */
.L_x_110:
[----:B------:R-:W-:Y:S05]  /*5750*/  BSYNC B1 ;  /* 0x0000000000017941 */ /* 0x000fea0003800000 */
.L_x_109:
[----:B-----5:R-:W-:Y:S01]  /*5760*/  LOP3.LUT R3, R64, 0xffffe000, RZ, 0xc0, !PT ;  /* 0xffffe00040037812 */ /* 0x020fe200078ec0ff */
[----:B------:R-:W-:Y:S01]  /*5770*/  @P4 IMAD.MOV.U32 R2, RZ, RZ, R58 ;  /* 0x000000ffff024224 */ /* 0x000fe200078e003a */
[----:B------:R-:W-:Y:S01]  /*5780*/  ISETP.NE.AND P6, PT, R102, RZ, PT ;  /* 0x000000ff6600720c */ /* 0x000fe20003fc5270 */
[----:B------:R-:W-:Y:S02]  /*5790*/  BSSY B1, `(.L_x_111) ;  /* 0x0000009000017945 */ /* 0x000fe40003800000 */
[----:B------:R-:W-:-:S04]  /*57a0*/  FMUL R3, R3, R104 ;  /* 0x0000006803037220 */ /* 0x000fc80000400000 */
[----:B---34-:R-:W-:Y:S01]  /*57b0*/  FFMA R5, R28, R23, R3 ;  /* 0x000000171c057223 */ /* 0x018fe20000000003 */
[----:B------:R-:W-:-:S04]  /*57c0*/  @P4 IMAD.MOV.U32 R3, RZ, RZ, R59 ;  /* 0x000000ffff034224 */ /* 0x000fc800078e003b */
[----:B------:R-:W-:-:S05]  /*57d0*/  F2FP.TF32.F32.PACK_B R5, R5 ;  /* 0x00000005ff05723e */ /* 0x000fca00024050ff */
[----:B------:R3:W-:Y:S01]  /*57e0*/  @P4 STG.E desc[UR36][R2.64+0x20], R5 ;  /* 0x0000200502004986 */ /* 0x0007e2000c101924 */
[----:B------:R-:W-:-:S13]  /*57f0*/  ISETP.GT.AND P4, PT, R0, 0x80, P6 ;  /* 0x000000800000780c */ /* 0x000fda0003784270 */
[----:B---3--:R-:W-:Y:S05]  /*5800*/  @!P4 BRA `(.L_x_112) ;  /* 0x000000000004c947 */ /* 0x008fea0003800000 */
[----:B------:R3:W5:Y:S02]  /*5810*/  LDG.E.LTC128B R64, desc[UR36][R20.64+0x24] ;  /* 0x0000242414407981 */ /* 0x000764000c1e1920 */
.L_x_112:
[----:B------:R-:W-:Y:S05]  /*5820*/  BSYNC B1 ;  /* 0x0000000000017941 */ /* 0x000fea0003800000 */
.L_x_111:
[----:B-----5:R-:W-:Y:S01]  /*5830*/  LOP3.LUT R3, R64, 0xffffe000, RZ, 0xc0, !PT ;  /* 0xffffe00040037812 */ /* 0x020fe200078ec0ff */
[----:B------:R-:W-:Y:S04]  /*5840*/  BSSY B1, `(.L_x_113) ;  /* 0x000000b000017945 */ /* 0x000fe80003800000 */
[----:B------:R-:W-:Y:S01]  /*5850*/  FMUL R2, R3, R104 ;  /* 0x0000006803027220 */ /* 0x000fe20000400000 */
[----:B------:R-:W-:-:S03]  /*5860*/  @P4 IMAD.MOV.U32 R3, RZ, RZ, R59 ;  /* 0x000000ffff034224 */ /* 0x000fc600078e003b */
[----:B------:R-:W-:Y:S01]  /*5870*/  FFMA R29, R29, R23, R2 ;  /* 0x000000171d1d7223 */ /* 0x000fe20000000002 */
[----:B------:R-:W-:-:S04]  /*5880*/  @P4 IMAD.MOV.U32 R2, RZ, RZ, R58 ;  /* 0x000000ffff024224 */ /* 0x000fc800078e003a */
[----:B------:R-:W-:-:S05]  /*5890*/  F2FP.TF32.F32.PACK_B R29, R29 ;  /* 0x0000001dff1d723e */ /* 0x000fca00024050ff */
[----:B------:R4:W-:Y:S01]  /*58a0*/  @P4 STG.E desc[UR36][R2.64+0x24], R29 ;  /* 0x0000241d02004986 */ /* 0x0009e2000c101924 */
[----:B------:R-:W-:-:S04]  /*58b0*/  ISETP.NE.AND P4, PT, R101, RZ, PT ;  /* 0x000000ff6500720c */ /* 0x000fc80003f85270 */
[----:B------:R-:W-:-:S13]  /*58c0*/  ISETP.GT.AND P4, PT, R0, 0x88, P4 ;  /* 0x000000880000780c */ /* 0x000fda0002784270 */
[----:B----4-:R-:W-:Y:S05]  /*58d0*/  @!P4 BRA `(.L_x_114) ;  /* 0x000000000004c947 */ /* 0x010fea0003800000 */
[----:B------:R4:W5:Y:S02]  /*58e0*/  LDG.E.LTC128B R64, desc[UR36][R6.64+0x20] ;  /* 0x0000202406407981 */ /* 0x000964000c1e1920 */
.L_x_114:
[----:B------:R-:W-:Y:S05]  /*58f0*/  BSYNC B1 ;  /* 0x0000000000017941 */ /* 0x000fea0003800000 */
.L_x_113:
        /* <DEDUP_REMOVED lines=9> */
.L_x_116:
[----:B------:R-:W-:Y:S05]  /*5990*/  BSYNC B1 ;  /* 0x0000000000017941 */ /* 0x000fea0003800000 */
.L_x_115:
[----:B-----5:R-:W-:Y:S01]  /*59a0*/  LOP3.LUT R3, R64, 0xffffe000, RZ, 0xc0, !PT ;  /* 0xffffe00040037812 */ /* 0x020fe200078ec0ff */
[----:B------:R-:W-:Y:S01]  /*59b0*/  BSSY B1, `(.L_x_117) ;  /* 0x000000b000017945 */ /* 0x000fe20003800000 */
[----:B------:R-:W-:-:S03]  /*59c0*/  ISETP.NE.AND P6, PT, R96, RZ, PT ;  /* 0x000000ff6000720c */ /* 0x000fc60003fc5270 */
[----:B------:R-:W-:Y:S01]  /*59d0*/  FMUL R2, R3, R104 ;  /* 0x0000006803027220 */ /* 0x000fe20000400000 */
[----:B------:R-:W-:-:S03]  /*59e0*/  @P4 IMAD.MOV.U32 R3, RZ, RZ, R9 ;  /* 0x000000ffff034224 */ /* 0x000fc600078e0009 */
[----:B------:R-:W-:Y:S01]  /*59f0*/  FFMA R31, R31, R23, R2 ;  /* 0x000000171f1f7223 */ /* 0x000fe20000000002 */
[----:B------:R-:W-:-:S04]  /*5a00*/  @P4 IMAD.MOV.U32 R2, RZ, RZ, R8 ;  /* 0x000000ffff024224 */ /* 0x000fc800078e0008 */
[----:B------:R-:W-:-:S05]  /*5a10*/  F2FP.TF32.F32.PACK_B R31, R31 ;  /* 0x0000001fff1f723e */ /* 0x000fca00024050ff */
[----:B------:R0:W-:Y:S01]  /*5a20*/  @P4 STG.E desc[UR36][R2.64+0x24], R31 ;  /* 0x0000241f02004986 */ /* 0x0001e2000c101924 */
[----:B------:R-:W-:-:S13]  /*5a30*/  ISETP.GT.AND P4, PT, R0, 0x80, P6 ;  /* 0x000000800000780c */ /* 0x000fda0003784270 */
[----:B0-----:R-:W-:Y:S05]  /*5a40*/  @!P4 BRA `(.L_x_118) ;  /* 0x000000000004c947 */ /* 0x001fea0003800000 */
[----:B------:R0:W5:Y:S02]  /*5a50*/  LDG.E.LTC128B R64, desc[UR36][R20.64+0x40] ;  /* 0x0000402414407981 */ /* 0x000164000c1e1920 */
.L_x_118:
[----:B------:R-:W-:Y:S05]  /*5a60*/  BSYNC B1 ;  /* 0x0000000000017941 */ /* 0x000fea0003800000 */
.L_x_117:
[----:B-----5:R-:W-:Y:S01]  /*5a70*/  LOP3.LUT R3, R64, 0xffffe000, RZ, 0xc0, !PT ;  /* 0xffffe00040037812 */ /* 0x020fe200078ec0ff */
[----:B------:R-:W-:Y:S01]  /*5a80*/  @P4 IMAD.MOV.U32 R2, RZ, RZ, R58 ;  /* 0x000000ffff024224 */ /* 0x000fe200078e003a */
[----:B------:R-:W-:Y:S01]  /*5a90*/  ISETP.NE.AND P6, PT, R88, RZ, PT ;  /* 0x000000ff5800720c */ /* 0x000fe20003fc5270 */
[----:B------:R-:W-:Y:S02]  /*5aa0*/  BSSY B1, `(.L_x_119) ;  /* 0x0000009000017945 */ /* 0x000fe40003800000 */
[----:B------:R-:W-:-:S04]  /*5ab0*/  FMUL R3, R3, R104 ;  /* 0x0000006803037220 */ /* 0x000fc80000400000 */
[----:B------:R-:W-:Y:S01]  /*5ac0*/  FFMA R5, R32, R23, R3 ;  /* 0x0000001720057223 */ /* 0x000fe20000000003 */
[----:B------:R-:W-:-:S04]  /*5ad0*/  @P4 IMAD.MOV.U32 R3, RZ, RZ, R59 ;  /* 0x000000ffff034224 */ /* 0x000fc800078e003b */
[----:B------:R-:W-:-:S05]  /*5ae0*/  F2FP.TF32.F32.PACK_B R5, R5 ;  /* 0x00000005ff05723e */ /* 0x000fca00024050ff */
[----:B------:R0:W-:Y:S01]  /*5af0*/  @P4 STG.E desc[UR36][R2.64+0x40], R5 ;  /* 0x0000400502004986 */ /* 0x0001e2000c101924 */
[----:B------:R-:W-:-:S13]  /*5b00*/  ISETP.GT.AND P4, PT, R0, 0x80, P6 ;  /* 0x000000800000780c */ /* 0x000fda0003784270 */
[----:B0-----:R-:W-:Y:S05]  /*5b10*/  @!P4 BRA `(.L_x_120) ;  /* 0x000000000004c947 */ /* 0x001fea0003800000 */
[----:B------:R0:W5:Y:S02]  /*5b20*/  LDG.E.LTC128B R64, desc[UR36][R20.64+0x44] ;  /* 0x0000442414407981 */ /* 0x000164000c1e1920 */
.L_x_120:
[----:B------:R-:W-:Y:S05]  /*5b30*/  BSYNC B1 ;  /* 0x0000000000017941 */ /* 0x000fea0003800000 */
.L_x_119:
        /* <DEDUP_REMOVED lines=10> */
[----:B0-----:R-:W-:Y:S05]  /*5be0*/  @!P4 BRA `(.L_x_122) ;  /* 0x000000000004c947 */ /* 0x001fea0003800000 */
[----:B------:R0:W5:Y:S02]  /*5bf0*/  LDG.E.LTC128B R64, desc[UR36][R6.64+0x40] ;  /* 0x0000402406407981 */ /* 0x000164000c1e1920 */
.L_x_122:
[----:B------:R-:W-:Y:S05]  /*5c00*/  BSYNC B1 ;  /* 0x0000000000017941 */ /* 0x000fea0003800000 */
.L_x_121:
[----:B-----5:R-:W-:Y:S01]  /*5c10*/  LOP3.LUT R3, R64, 0xffffe000, RZ, 0xc0, !PT ;  /* 0xffffe00040037812 */ /* 0x020fe200078ec0ff */
[----:B------:R-:W-:Y:S01]  /*5c20*/  @P4 IMAD.MOV.U32 R2, RZ, RZ, R8 ;  /* 0x000000ffff024224 */ /* 0x000fe200078e0008 */
[----:B------:R-:W-:Y:S03]  /*5c30*/  BSSY B1, `(.L_x_123) ;  /* 0x0000009000017945 */ /* 0x000fe60003800000 */
        /* <DEDUP_REMOVED lines=8> */
.L_x_124:
[----:B------:R-:W-:Y:S05]  /*5cc0*/  BSYNC B1 ;  /* 0x0000000000017941 */ /* 0x000fea0003800000 */
.L_x_123:
        /* <DEDUP_REMOVED lines=12> */
.L_x_126:
[----:B------:R-:W-:Y:S05]  /*5d90*/  BSYNC B1 ;  /* 0x0000000000017941 */ /* 0x000fea0003800000 */
.L_x_125:
        /* <DEDUP_REMOVED lines=12> */
.L_x_128:
[----:B------:R-:W-:Y:S05]  /*5e60*/  BSYNC B1 ;  /* 0x0000000000017941 */ /* 0x000fea0003800000 */
.L_x_127:
        /* <DEDUP_REMOVED lines=12> */
.L_x_130:
[----:B------:R-:W-:Y:S05]  /*5f30*/  BSYNC B1 ;  /* 0x0000000000017941 */ /* 0x000fea0003800000 */
.L_x_129:
        /* <DEDUP_REMOVED lines=11> */
.L_x_132:
[----:B------:R-:W-:Y:S05]  /*5ff0*/  BSYNC B1 ;  /* 0x0000000000017941 */ /* 0x000fea0003800000 */
.L_x_131:
        /* <DEDUP_REMOVED lines=12> */
.L_x_134:
[----:B------:R-:W-:Y:S05]  /*60c0*/  BSYNC B1 ;  /* 0x0000000000017941 */ /* 0x000fea0003800000 */
.L_x_133:
        /* <DEDUP_REMOVED lines=12> */
.L_x_136:
[----:B------:R-:W-:Y:S05]  /*6190*/  BSYNC B1 ;  /* 0x0000000000017941 */ /* 0x000fea0003800000 */
.L_x_135:
        /* <DEDUP_REMOVED lines=12> */
.L_x_138:
[----:B------:R-:W-:Y:S05]  /*6260*/  BSYNC B1 ;  /* 0x0000000000017941 */ /* 0x000fea0003800000 */
.L_x_137:
        /* <DEDUP_REMOVED lines=11> */
.L_x_140:
[----:B------:R-:W-:Y:S05]  /*6320*/  BSYNC B1 ;  /* 0x0000000000017941 */ /* 0x000fea0003800000 */
.L_x_139:
        /* <DEDUP_REMOVED lines=12> */
.L_x_142:
[----:B------:R-:W-:Y:S05]  /*63f0*/  BSYNC B1 ;  /* 0x0000000000017941 */ /* 0x000fea0003800000 */
.L_x_141:
        /* <DEDUP_REMOVED lines=11> */
.L_x_144:
[----:B------:R-:W-:Y:S05]  /*64b0*/  BSYNC B1 ;  /* 0x0000000000017941 */ /* 0x000fea0003800000 */
.L_x_143:
        /* <DEDUP_REMOVED lines=11> */
.L_x_146:
[----:B------:R-:W-:Y:S05]  /*6570*/  BSYNC B1 ;  /* 0x0000000000017941 */ /* 0x000fea0003800000 */
.L_x_145:
[----:B-----5:R-:W-:Y:S01]  /*6580*/  LOP3.LUT R3, R64, 0xffffe000, RZ, 0xc0, !PT ;  /* 0xffffe00040037812 */ /* 0x020fe200078ec0ff */
[----:B------:R-:W-:Y:S01]  /*6590*/  @P4 IMAD.MOV.U32 R2, RZ, RZ, R8 ;  /* 0x000000ffff024224 */ /* 0x000fe200078e0008 */
[----:B------:R-:W-:Y:S01]  /*65a0*/  ISETP.GT.AND P5, PT, R0, 0x88, P5 ;  /* 0x000000880000780c */ /* 0x000fe20002fa4270 */
[----:B------:R-:W-:Y:S02]  /*65b0*/  BSSY B1, `(.L_x_147) ;  /* 0x0000008000017945 */ /* 0x000fe40003800000 */
[----:B------:R-:W-:-:S04]  /*65c0*/  FMUL R3, R3, R104 ;  /* 0x0000006803037220 */ /* 0x000fc80000400000 */
[----:B------:R-:W-:Y:S01]  /*65d0*/  FFMA R5, R46, R23, R3 ;  /* 0x000000172e057223 */ /* 0x000fe20000000003 */
[----:B------:R-:W-:-:S04]  /*65e0*/  @P4 IMAD.MOV.U32 R3, RZ, RZ, R9 ;  /* 0x000000ffff034224 */ /* 0x000fc800078e0009 */
[----:B------:R-:W-:-:S05]  /*65f0*/  F2FP.TF32.F32.PACK_B R5, R5 ;  /* 0x00000005ff05723e */ /* 0x000fca00024050ff */
[----:B------:R0:W-:Y:S01]  /*6600*/  @P4 STG.E desc[UR36][R2.64+0xa0], R5 ;  /* 0x0000a00502004986 */ /* 0x0001e2000c101924 */
[----:B------:R-:W-:Y:S05]  /*6610*/  @!P5 BRA `(.L_x_148) ;  /* 0x000000000004d947 */ /* 0x000fea0003800000 */
[----:B------:R0:W5:Y:S02]  /*6620*/  LDG.E.LTC128B R64, desc[UR36][R6.64+0xa4] ;  /* 0x0000a42406407981 */ /* 0x000164000c1e1920 */
.L_x_148:
[----:B------:R-:W-:Y:S05]  /*6630*/  BSYNC B1 ;  /* 0x0000000000017941 */ /* 0x000fea0003800000 */
.L_x_147:
[----:B0----5:R-:W-:Y:S01]  /*6640*/  LOP3.LUT R3, R64, 0xffffe000, RZ, 0xc0, !PT ;  /* 0xffffe00040037812 */ /* 0x021fe200078ec0ff */
        /* <DEDUP_REMOVED lines=10> */
.L_x_150:
[----:B------:R-:W-:Y:S05]  /*66f0*/  BSYNC B1 ;  /* 0x0000000000017941 */ /* 0x000fea0003800000 */
.L_x_149:
[----:B0----5:R-:W-:Y:S01]  /*6700*/  LOP3.LUT R3, R64, 0xffffe000, RZ, 0xc0, !PT ;  /* 0xffffe00040037812 */ /* 0x021fe200078ec0ff */
        /* <DEDUP_REMOVED lines=10> */
.L_x_152:
[----:B------:R-:W-:Y:S05]  /*67b0*/  BSYNC B1 ;  /* 0x0000000000017941 */ /* 0x000fea0003800000 */
.L_x_151:
        /* <DEDUP_REMOVED lines=11> */
.L_x_154:
[----:B------:R-:W-:Y:S05]  /*6870*/  BSYNC B1 ;  /* 0x0000000000017941 */ /* 0x000fea0003800000 */
.L_x_153:
        /* <DEDUP_REMOVED lines=11> */
.L_x_156:
[----:B------:R-:W-:Y:S05]  /*6930*/  BSYNC B1 ;  /* 0x0000000000017941 */ /* 0x000fea0003800000 */
.L_x_155:
        /* <DEDUP_REMOVED lines=11> */
.L_x_158:
[----:B------:R-:W-:Y:S05]  /*69f0*/  BSYNC B1 ;  /* 0x0000000000017941 */ /* 0x000fea0003800000 */
.L_x_157:
        /* <DEDUP_REMOVED lines=11> */
.L_x_160:
[----:B------:R-:W-:Y:S05]  /*6ab0*/  BSYNC B1 ;  /* 0x0000000000017941 */ /* 0x000fea0003800000 */
.L_x_159:
        /* <DEDUP_REMOVED lines=9> */
.L_x_162:
[----:B------:R-:W-:Y:S05]  /*6b50*/  BSYNC B1 ;  /* 0x0000000000017941 */ /* 0x000fea0003800000 */
.L_x_161:
        /* <DEDUP_REMOVED lines=11> */
.L_x_164:
[----:B------:R-:W-:Y:S05]  /*6c10*/  BSYNC B1 ;  /* 0x0000000000017941 */ /* 0x000fea0003800000 */
.L_x_163:
[----:B------:R-:W-:Y:S05]  /*6c20*/  @!P0 BRA `(.L_x_165) ;  /* 0x00000014008c8947 */ /* 0x000fea0003800000 */
[----:B0----5:R-:W-:-:S05]  /*6c30*/  LOP3.LUT R3, R64, 0xffffe000, RZ, 0xc0, !PT ;  /* 0xffffe00040037812 */ /* 0x021fca00078ec0ff */
[----:B------:R-:W-:-:S04]  /*6c40*/  FMUL R0, R3, R104 ;  /* 0x0000006803007220 */ /* 0x000fc80000400000 */
[----:B------:R-:W-:-:S05]  /*6c50*/  FFMA R55, R55, R23, R0 ;  /* 0x0000001737377223 */ /* 0x000fca0000000000 */
[----:B------:R-:W-:-:S05]  /*6c60*/  F2FP.TF32.F32.PACK_B R55, R55 ;  /* 0x00000037ff37723e */ /* 0x000fca00024050ff */
[----:B------:R0:W-:Y:S01]  /*6c70*/  STG.E desc[UR36][R8.64+0xe4], R55 ;  /* 0x0000e43708007986 */ /* 0x0001e2000c101924 */
[----:B------:R-:W-:Y:S05]  /*6c80*/  BRA `(.L_x_165) ;  /* 0x0000001400747947 */ /* 0x000fea0003800000 */
.L_x_42:
[----:B------:R-:W-:Y:S01]  /*6c90*/  ULDC.64 UR4, c[0x0][0x5c0] ;  /* 0x0001700000047ab9 */ /* 0x000fe20000000a00 */
[-C--:B------:R-:W-:Y:S01]  /*6ca0*/  FMUL R3, R56, R23.reuse ;  /* 0x0000001738037220 */ /* 0x080fe20000400000 */
[----:B------:R-:W-:Y:S01]  /*6cb0*/  LEA R6, P1, R98, UR4, 0x2 ;  /* 0x0000000462067c11 */ /* 0x000fe2000f8210ff */
[----:B------:R-:W-:Y:S01]  /*6cc0*/  FMUL R57, R57, R23 ;  /* 0x0000001739397220 */ /* 0x000fe20000400000 */
[----:B------:R-:W-:Y:S01]  /*6cd0*/  ISETP.GT.AND P4, PT, R2, 0x1, PT ;  /* 0x000000010200780c */ /* 0x000fe20003f84270 */
[----:B------:R-:W-:Y:S01]  /*6ce0*/  IMAD.SHL.U32 R13, R8, 0x20, RZ ;  /* 0x00000020080d7824 */ /* 0x000fe200078e00ff */
[----:B------:R-:W-:Y:S01]  /*6cf0*/  LEA.HI.X R7, R98, UR5, R103, 0x2, P1 ;  /* 0x0000000562077c11 */ /* 0x000fe200088f1467 */
[----:B------:R-:W-:Y:S01]  /*6d00*/  IMAD.SHL.U32 R21, R8, 0x200, RZ ;  /* 0x0000020008157824 */ /* 0x000fe200078e00ff */
[----:B------:R-:W-:Y:S01]  /*6d10*/  F2FP.TF32.F32.PACK_B R3, R3 ;  /* 0x00000003ff03723e */ /* 0x000fe200024050ff */
[-C--:B------:R-:W-:Y:S01]  /*6d20*/  FMUL R59, R59, R23.reuse ;  /* 0x000000173b3b7220 */ /* 0x080fe20000400000 */
[----:B------:R-:W-:Y:S01]  /*6d30*/  ISETP.GT.AND P1, PT, R0, RZ, P4 ;  /* 0x000000ff0000720c */ /* 0x000fe20002724270 */
[-C--:B------:R-:W-:Y:S01]  /*6d40*/  FMUL R11, R58, R23.reuse ;  /* 0x000000173a0b7220 */ /* 0x080fe20000400000 */
[--C-:B------:R-:W-:Y:S01]  /*6d50*/  SHF.L.U64.HI R5, R8, 0x5, R9.reuse ;  /* 0x0000000508057819 */ /* 0x100fe20000010209 */
[----:B------:R0:W-:Y:S01]  /*6d60*/  @P0 STG.E desc[UR36][R6.64], R3 ;  /* 0x0000000306000986 */ /* 0x0001e2000c101924 */
[----:B------:R-:W-:Y:S01]  /*6d70*/  ISETP.GT.AND P0, PT, R0, 0x8, P4 ;  /* 0x000000080000780c */ /* 0x000fe20002704270 */
[-C--:B------:R-:W-:Y:S01]  /*6d80*/  FMUL R61, R61, R23.reuse ;  /* 0x000000173d3d7220 */ /* 0x080fe20000400000 */
[----:B------:R-:W-:Y:S01]  /*6d90*/  SHF.L.U64.HI R19, R8, 0x9, R9 ;  /* 0x0000000908137819 */ /* 0x000fe20000010209 */
[-C--:B------:R-:W-:Y:S01]  /*6da0*/  FMUL R63, R63, R23.reuse ;  /* 0x000000173f3f7220 */ /* 0x080fe20000400000 */
[-C--:B------:R-:W-:Y:S01]  /*6db0*/  IADD3 R8, P2, R13, R6.reuse, RZ ;  /* 0x000000060d087210 */ /* 0x080fe20007f5e0ff */
[----:B------:R-:W-:Y:S01]  /*6dc0*/  FMUL R65, R65, R23 ;  /* 0x0000001741417220 */ /* 0x000fe20000400000 */
[----:B------:R-:W-:Y:S01]  /*6dd0*/  F2FP.TF32.F32.PACK_B R57, R57 ;  /* 0x00000039ff39723e */ /* 0x000fe200024050ff */
[----:B------:R-:W-:Y:S01]  /*6de0*/  FMUL R67, R67, R23 ;  /* 0x0000001743437220 */ /* 0x000fe20000400000 */
[----:B------:R-:W-:Y:S01]  /*6df0*/  F2FP.TF32.F32.PACK_B R59, R59 ;  /* 0x0000003bff3b723e */ /* 0x000fe200024050ff */
[----:B------:R-:W-:Y:S01]  /*6e00*/  IMAD.X R9, R5, 0x1, R7, P2 ;  /* 0x0000000105097824 */ /* 0x000fe200010e0607 */
[----:B------:R-:W-:Y:S01]  /*6e10*/  ISETP.GT.AND P5, PT, R2, 0x8, PT ;  /* 0x000000080200780c */ /* 0x000fe20003fa4270 */
[----:B------:R-:W-:Y:S01]  /*6e20*/  @P1 STG.E desc[UR36][R6.64+0x4], R57 ;  /* 0x0000043906001986 */ /* 0x000fe2000c101924 */
[----:B------:R-:W-:Y:S01]  /*6e30*/  IADD3 R4, P1, P2, R21, R6, R13 ;  /* 0x0000000615047210 */ /* 0x000fe20007a3e00d */
[-C--:B0-----:R-:W-:Y:S01]  /*6e40*/  FMUL R3, R60, R23.reuse ;  /* 0x000000173c037220 */ /* 0x081fe20000400000 */
[----:B------:R-:W-:Y:S01]  /*6e50*/  ISETP.GT.AND P4, PT, R2, 0x9, PT ;  /* 0x000000090200780c */ /* 0x000fe20003f84270 */
[----:B------:R-:W-:Y:S01]  /*6e60*/  @P0 STG.E desc[UR36][R8.64+0x4], R59 ;  /* 0x0000043b08000986 */ /* 0x000fe2000c101924 */
[C---:B------:R-:W-:Y:S01]  /*6e70*/  ISETP.GT.AND P3, PT, R0.reuse, 0x8, P6 ;  /* 0x000000080000780c */ /* 0x040fe20003764270 */
[----:B------:R-:W-:Y:S01]  /*6e80*/  FMUL R69, R69, R23 ;  /* 0x0000001745457220 */ /* 0x000fe20000400000 */
[----:B------:R-:W-:Y:S01]  /*6e90*/  IADD3.X R5, R19, R7, R5, P1, P2 ;  /* 0x0000000713057210 */ /* 0x000fe20000fe4405 */
[-C--:B------:R-:W-:Y:S01]  /*6ea0*/  FMUL R71, R71, R23.reuse ;  /* 0x0000001747477220 */ /* 0x080fe20000400000 */
[C---:B------:R-:W-:Y:S01]  /*6eb0*/  ISETP.GT.AND P1, PT, R0.reuse, RZ, P5 ;  /* 0x000000ff0000720c */ /* 0x040fe20002f24270 */
[-C--:B------:R-:W-:Y:S01]  /*6ec0*/  FMUL R73, R73, R23.reuse ;  /* 0x0000001749497220 */ /* 0x080fe20000400000 */
[----:B------:R-:W-:Y:S01]  /*6ed0*/  ISETP.GT.AND P0, PT, R0, RZ, P4 ;  /* 0x000000ff0000720c */ /* 0x000fe20002704270 */
[----:B------:R-:W-:Y:S01]  /*6ee0*/  FMUL R75, R75, R23 ;  /* 0x000000174b4b7220 */ /* 0x000fe20000400000 */
[----:B------:R-:W-:Y:S01]  /*6ef0*/  F2FP.TF32.F32.PACK_B R11, R11 ;  /* 0x0000000bff0b723e */ /* 0x000fe200024050ff */
[----:B------:R-:W-:Y:S01]  /*6f00*/  FMUL R77, R77, R23 ;  /* 0x000000174d4d7220 */ /* 0x000fe20000400000 */
[----:B------:R-:W-:Y:S01]  /*6f10*/  F2FP.TF32.F32.PACK_B R3, R3 ;  /* 0x00000003ff03723e */ /* 0x000fe200024050ff */
[----:B------:R-:W-:Y:S01]  /*6f20*/  FMUL R79, R79, R23 ;  /* 0x000000174f4f7220 */ /* 0x000fe20000400000 */
[----:B------:R-:W-:Y:S01]  /*6f30*/  F2FP.TF32.F32.PACK_B R61, R61 ;  /* 0x0000003dff3d723e */ /* 0x000fe200024050ff */
[----:B------:R0:W-:Y:S01]  /*6f40*/  @P3 STG.E desc[UR36][R8.64], R11 ;  /* 0x0000000b08003986 */ /* 0x0001e2000c101924 */
[----:B------:R-:W-:Y:S01]  /*6f50*/  F2FP.TF32.F32.PACK_B R63, R63 ;  /* 0x0000003fff3f723e */ /* 0x000fe200024050ff */
[-C--:B------:R-:W-:Y:S01]  /*6f60*/  FMUL R81, R81, R23.reuse ;  /* 0x0000001751517220 */ /* 0x080fe20000400000 */
[----:B------:R-:W-:Y:S01]  /*6f70*/  ISETP.GT.AND P3, PT, R2, 0x10, PT ;  /* 0x000000100200780c */ /* 0x000fe20003f64270 */
[----:B------:R1:W-:Y:S01]  /*6f80*/  @P1 STG.E desc[UR36][R6.64+0x20], R3 ;  /* 0x0000200306001986 */ /* 0x0003e2000c101924 */
[----:B------:R-:W-:Y:S01]  /*6f90*/  ISETP.GT.AND P1, PT, R0, 0x8, P5 ;  /* 0x000000080000780c */ /* 0x000fe20002f24270 */
[-C--:B------:R-:W-:Y:S01]  /*6fa0*/  FMUL R83, R83, R23.reuse ;  /* 0x0000001753537220 */ /* 0x080fe20000400000 */
[----:B------:R-:W-:Y:S01]  /*6fb0*/  ISETP.GT.AND P2, PT, R2, 0x11, PT ;  /* 0x000000110200780c */ /* 0x000fe20003f44270 */
[----:B------:R-:W-:Y:S01]  /*6fc0*/  @P0 STG.E desc[UR36][R6.64+0x24], R61 ;  /* 0x0000243d06000986 */ /* 0x000fe2000c101924 */
[----:B------:R-:W-:Y:S01]  /*6fd0*/  ISETP.GT.AND P0, PT, R0, 0x8, P4 ;  /* 0x000000080000780c */ /* 0x000fe20002704270 */
[----:B------:R-:W-:Y:S01]  /*6fe0*/  FMUL R85, R85, R23 ;  /* 0x0000001755557220 */ /* 0x000fe20000400000 */
[----:B------:R-:W-:Y:S01]  /*6ff0*/  F2FP.TF32.F32.PACK_B R65, R65 ;  /* 0x00000041ff41723e */ /* 0x000fe200024050ff */
[----:B0-----:R-:W-:Y:S01]  /*7000*/  FMUL R11, R62, R23 ;  /* 0x000000173e0b7220 */ /* 0x001fe20000400000 */
[----:B------:R-:W-:Y:S01]  /*7010*/  F2FP.TF32.F32.PACK_B R67, R67 ;  /* 0x00000043ff43723e */ /* 0x000fe200024050ff */
[----:B------:R-:W-:Y:S01]  /*7020*/  FMUL R87, R87, R23 ;  /* 0x0000001757577220 */ /* 0x000fe20000400000 */
[----:B------:R-:W-:Y:S01]  /*7030*/  F2FP.TF32.F32.PACK_B R69, R69 ;  /* 0x00000045ff45723e */ /* 0x000fe200024050ff */
[----:B-1----:R-:W-:Y:S01]  /*7040*/  FMUL R3, R64, R23 ;  /* 0x0000001740037220 */ /* 0x002fe20000400000 */
[----:B------:R-:W-:Y:S01]  /*7050*/  F2FP.TF32.F32.PACK_B R11, R11 ;  /* 0x0000000bff0b723e */ /* 0x000fe200024050ff */
[----:B------:R-:W-:Y:S01]  /*7060*/  FMUL R25, R25, R23 ;  /* 0x0000001719197220 */ /* 0x000fe20000400000 */
[----:B------:R-:W-:Y:S01]  /*7070*/  F2FP.TF32.F32.PACK_B R71, R71 ;  /* 0x00000047ff47723e */ /* 0x000fe200024050ff */
[----:B------:R-:W-:Y:S01]  /*7080*/  FMUL R27, R27, R23 ;  /* 0x000000171b1b7220 */ /* 0x000fe20000400000 */
[----:B------:R-:W-:Y:S01]  /*7090*/  F2FP.TF32.F32.PACK_B R3, R3 ;  /* 0x00000003ff03723e */ /* 0x000fe200024050ff */
[----:B------:R-:W-:Y:S01]  /*70a0*/  @P0 STG.E desc[UR36][R8.64+0x24], R63 ;  /* 0x0000243f08000986 */ /* 0x000fe2000c101924 */
[----:B------:R-:W-:Y:S01]  /*70b0*/  ISETP.GT.AND P0, PT, R0, RZ, P3 ;  /* 0x000000ff0000720c */ /* 0x000fe20001f04270 */
[----:B------:R-:W-:Y:S01]  /*70c0*/  FMUL R29, R29, R23 ;  /* 0x000000171d1d7220 */ /* 0x000fe20000400000 */
[----:B------:R-:W-:Y:S01]  /*70d0*/  F2FP.TF32.F32.PACK_B R73, R73 ;  /* 0x00000049ff49723e */ /* 0x000fe200024050ff */
[----:B------:R0:W-:Y:S01]  /*70e0*/  @P1 STG.E desc[UR36][R8.64+0x20], R11 ;  /* 0x0000200b08001986 */ /* 0x0001e2000c101924 */
[C---:B------:R-:W-:Y:S01]  /*70f0*/  ISETP.GT.AND P1, PT, R2.reuse, 0x19, PT ;  /* 0x000000190200780c */ /* 0x040fe20003f24270 */
[----:B------:R-:W-:Y:S01]  /*7100*/  FMUL R31, R31, R23 ;  /* 0x000000171f1f7220 */ /* 0x000fe20000400000 */
[----:B------:R-:W-:Y:S01]  /*7110*/  F2FP.TF32.F32.PACK_B R75, R75 ;  /* 0x0000004bff4b723e */ /* 0x000fe200024050ff */
[-C--:B------:R-:W-:Y:S01]  /*7120*/  FMUL R33, R33, R23.reuse ;  /* 0x0000001721217220 */ /* 0x080fe20000400000 */
[C---:B------:R-:W-:Y:S01]  /*7130*/  ISETP.GT.AND P5, PT, R2.reuse, 0x28, PT ;  /* 0x000000280200780c */ /* 0x040fe20003fa4270 */
[-C--:B------:R-:W-:Y:S01]  /*7140*/  FMUL R35, R35, R23.reuse ;  /* 0x0000001723237220 */ /* 0x080fe20000400000 */
[----:B------:R-:W-:Y:S01]  /*7150*/  ISETP.GT.AND P4, PT, R2, 0x29, PT ;  /* 0x000000290200780c */ /* 0x000fe20003f84270 */
[----:B------:R-:W-:Y:S01]  /*7160*/  FMUL R37, R37, R23 ;  /* 0x0000001725257220 */ /* 0x000fe20000400000 */
[----:B------:R-:W-:Y:S01]  /*7170*/  F2FP.TF32.F32.PACK_B R77, R77 ;  /* 0x0000004dff4d723e */ /* 0x000fe200024050ff */
[----:B------:R1:W-:Y:S01]  /*7180*/  @P0 STG.E desc[UR36][R6.64+0x40], R3 ;  /* 0x0000400306000986 */ /* 0x0003e2000c101924 */
[----:B------:R-:W-:Y:S01]  /*7190*/  ISETP.GT.AND P0, PT, R0, RZ, P2 ;  /* 0x000000ff0000720c */ /* 0x000fe20001704270 */
[----:B0-----:R-:W-:Y:S01]  /*71a0*/  FMUL R11, R66, R23 ;  /* 0x00000017420b7220 */ /* 0x001fe20000400000 */
[----:B------:R-:W-:Y:S01]  /*71b0*/  F2FP.TF32.F32.PACK_B R79, R79 ;  /* 0x0000004fff4f723e */ /* 0x000fe200024050ff */
[----:B------:R-:W-:Y:S01]  /*71c0*/  FMUL R39, R39, R23 ;  /* 0x0000001727277220 */ /* 0x000fe20000400000 */
[----:B------:R-:W-:Y:S01]  /*71d0*/  F2FP.TF32.F32.PACK_B R81, R81 ;  /* 0x00000051ff51723e */ /* 0x000fe200024050ff */
[----:B------:R-:W-:Y:S01]  /*71e0*/  FMUL R41, R41, R23 ;  /* 0x0000001729297220 */ /* 0x000fe20000400000 */
[----:B------:R-:W-:Y:S01]  /*71f0*/  F2FP.TF32.F32.PACK_B R11, R11 ;  /* 0x0000000bff0b723e */ /* 0x000fe200024050ff */
[----:B------:R-:W-:Y:S01]  /*7200*/  FMUL R43, R43, R23 ;  /* 0x000000172b2b7220 */ /* 0x000fe20000400000 */
[----:B------:R-:W-:Y:S01]  /*7210*/  F2FP.TF32.F32.PACK_B R83, R83 ;  /* 0x00000053ff53723e */ /* 0x000fe200024050ff */
[-C--:B------:R-:W-:Y:S01]  /*7220*/  FMUL R45, R45, R23.reuse ;  /* 0x000000172d2d7220 */ /* 0x080fe20000400000 */
[----:B------:R-:W-:Y:S01]  /*7230*/  P2R R20, PR, RZ, 0x20 ;  /* 0x00000020ff147803 */ /* 0x000fe20000000000 */
[-C--:B-1----:R-:W-:Y:S01]  /*7240*/  FMUL R3, R68, R23.reuse ;  /* 0x0000001744037220 */ /* 0x082fe20000400000 */
[----:B------:R-:W-:Y:S01]  /*7250*/  P2R R18, PR, RZ, 0x10 ;  /* 0x00000010ff127803 */ /* 0x000fe20000000000 */
[----:B------:R-:W-:Y:S01]  /*7260*/  @P0 STG.E desc[UR36][R6.64+0x44], R65 ;  /* 0x0000444106000986 */ /* 0x000fe2000c101924 */
[----:B------:R-:W-:Y:S01]  /*7270*/  ISETP.GT.AND P0, PT, R0, 0x8, P3 ;  /* 0x000000080000780c */ /* 0x000fe20001f04270 */
[----:B------:R-:W-:Y:S01]  /*7280*/  FMUL R47, R47, R23 ;  /* 0x000000172f2f7220 */ /* 0x000fe20000400000 */
[----:B------:R-:W-:Y:S01]  /*7290*/  F2FP.TF32.F32.PACK_B R3, R3 ;  /* 0x00000003ff03723e */ /* 0x000fe200024050ff */
[-C--:B------:R-:W-:Y:S01]  /*72a0*/  FMUL R49, R49, R23.reuse ;  /* 0x0000001731317220 */ /* 0x080fe20000400000 */
[----:B------:R-:W-:Y:S01]  /*72b0*/  ISETP.GT.AND P3, PT, R2, 0x30, PT ;  /* 0x000000300200780c */ /* 0x000fe20003f64270 */
[----:B------:R-:W-:Y:S01]  /*72c0*/  FMUL R51, R51, R23 ;  /* 0x0000001733337220 */ /* 0x000fe20000400000 */
[----:B------:R-:W-:Y:S01]  /*72d0*/  F2FP.TF32.F32.PACK_B R85, R85 ;  /* 0x00000055ff55723e */ /* 0x000fe200024050ff */
[----:B------:R-:W-:Y:S01]  /*72e0*/  FMUL R53, R53, R23 ;  /* 0x0000001735357220 */ /* 0x000fe20000400000 */
[----:B------:R-:W-:Y:S01]  /*72f0*/  F2FP.TF32.F32.PACK_B R87, R87 ;  /* 0x00000057ff57723e */ /* 0x000fe200024050ff */
[----:B------:R-:W-:Y:S01]  /*7300*/  FMUL R55, R55, R23 ;  /* 0x0000001737377220 */ /* 0x000fe20000400000 */
[----:B------:R-:W-:-:S02]  /*7310*/  F2FP.TF32.F32.PACK_B R25, R25 ;  /* 0x00000019ff19723e */ /* 0x000fc400024050ff */
[----:B------:R-:W-:Y:S01]  /*7320*/  F2FP.TF32.F32.PACK_B R27, R27 ;  /* 0x0000001bff1b723e */ /* 0x000fe200024050ff */
[----:B------:R0:W-:Y:S01]  /*7330*/  @P0 STG.E desc[UR36][R8.64+0x40], R11 ;  /* 0x0000400b08000986 */ /* 0x0001e2000c101924 */
[----:B------:R-:W-:Y:S02]  /*7340*/  ISETP.GT.AND P0, PT, R0, 0x8, P2 ;  /* 0x000000080000780c */ /* 0x000fe40001704270 */
[----:B------:R-:W-:Y:S02]  /*7350*/  ISETP.GT.AND P2, PT, R2, 0x18, PT ;  /* 0x000000180200780c */ /* 0x000fe40003f44270 */
[----:B------:R-:W-:Y:S02]  /*7360*/  F2FP.TF32.F32.PACK_B R29, R29 ;  /* 0x0000001dff1d723e */ /* 0x000fe400024050ff */
[----:B------:R-:W-:Y:S02]  /*7370*/  F2FP.TF32.F32.PACK_B R31, R31 ;  /* 0x0000001fff1f723e */ /* 0x000fe400024050ff */
[----:B------:R-:W-:-:S02]  /*7380*/  F2FP.TF32.F32.PACK_B R33, R33 ;  /* 0x00000021ff21723e */ /* 0x000fc400024050ff */
[----:B------:R-:W-:Y:S01]  /*7390*/  F2FP.TF32.F32.PACK_B R35, R35 ;  /* 0x00000023ff23723e */ /* 0x000fe200024050ff */
[----:B0-----:R-:W-:Y:S01]  /*73a0*/  FMUL R11, R70, R23 ;  /* 0x00000017460b7220 */ /* 0x001fe20000400000 */
[----:B------:R-:W-:Y:S01]  /*73b0*/  F2FP.TF32.F32.PACK_B R37, R37 ;  /* 0x00000025ff25723e */ /* 0x000fe200024050ff */
[----:B------:R-:W-:Y:S01]  /*73c0*/  @P0 STG.E desc[UR36][R8.64+0x44], R67 ;  /* 0x0000444308000986 */ /* 0x000fe2000c101924 */
[----:B------:R-:W-:Y:S02]  /*73d0*/  ISETP.GT.AND P0, PT, R0, RZ, P2 ;  /* 0x000000ff0000720c */ /* 0x000fe40001704270 */
[----:B------:R-:W-:Y:S02]  /*73e0*/  F2FP.TF32.F32.PACK_B R11, R11 ;  /* 0x0000000bff0b723e */ /* 0x000fe400024050ff */
[----:B------:R-:W-:Y:S02]  /*73f0*/  F2FP.TF32.F32.PACK_B R39, R39 ;  /* 0x00000027ff27723e */ /* 0x000fe400024050ff */
[----:B------:R-:W-:-:S02]  /*7400*/  F2FP.TF32.F32.PACK_B R41, R41 ;  /* 0x00000029ff29723e */ /* 0x000fc400024050ff */
[----:B------:R-:W-:Y:S02]  /*7410*/  F2FP.TF32.F32.PACK_B R43, R43 ;  /* 0x0000002bff2b723e */ /* 0x000fe400024050ff */
[----:B------:R-:W-:Y:S02]  /*7420*/  F2FP.TF32.F32.PACK_B R45, R45 ;  /* 0x0000002dff2d723e */ /* 0x000fe400024050ff */
[----:B------:R-:W-:Y:S01]  /*7430*/  F2FP.TF32.F32.PACK_B R47, R47 ;  /* 0x0000002fff2f723e */ /* 0x000fe200024050ff */
[----:B------:R0:W-:Y:S01]  /*7440*/  @P0 STG.E desc[UR36][R6.64+0x60], R3 ;  /* 0x0000600306000986 */ /* 0x0001e2000c101924 */
[----:B------:R-:W-:Y:S02]  /*7450*/  ISETP.GT.AND P0, PT, R0, RZ, P1 ;  /* 0x000000ff0000720c */ /* 0x000fe40000f04270 */
[----:B------:R-:W-:Y:S02]  /*7460*/  F2FP.TF32.F32.PACK_B R49, R49 ;  /* 0x00000031ff31723e */ /* 0x000fe400024050ff */
[----:B------:R-:W-:-:S02]  /*7470*/  F2FP.TF32.F32.PACK_B R51, R51 ;  /* 0x00000033ff33723e */ /* 0x000fc400024050ff */
[----:B------:R-:W-:Y:S02]  /*7480*/  F2FP.TF32.F32.PACK_B R53, R53 ;  /* 0x00000035ff35723e */ /* 0x000fe400024050ff */
[----:B------:R-:W-:Y:S01]  /*7490*/  F2FP.TF32.F32.PACK_B R55, R55 ;  /* 0x00000037ff37723e */ /* 0x000fe200024050ff */
[----:B0-----:R-:W-:-:S04]  /*74a0*/  FMUL R3, R72, R23 ;  /* 0x0000001748037220 */ /* 0x001fc80000400000 */
[----:B------:R-:W-:Y:S01]  /*74b0*/  @P0 STG.E desc[UR36][R6.64+0x64], R69 ;  /* 0x0000644506000986 */ /* 0x000fe2000c101924 */
[----:B------:R-:W-:Y:S02]  /*74c0*/  ISETP.GT.AND P0, PT, R0, 0x8, P2 ;  /* 0x000000080000780c */ /* 0x000fe40001704270 */
[----:B------:R-:W-:Y:S02]  /*74d0*/  ISETP.GT.AND P2, PT, R2, 0x20, PT ;  /* 0x000000200200780c */ /* 0x000fe40003f44270 */
[----:B------:R-:W-:-:S09]  /*74e0*/  F2FP.TF32.F32.PACK_B R3, R3 ;  /* 0x00000003ff03723e */ /* 0x000fd200024050ff */
[----:B------:R0:W-:Y:S01]  /*74f0*/  @P0 STG.E desc[UR36][R8.64+0x60], R11 ;  /* 0x0000600b08000986 */ /* 0x0001e2000c101924 */
[----:B------:R-:W-:Y:S02]  /*7500*/  ISETP.GT.AND P0, PT, R0, 0x8, P1 ;  /* 0x000000080000780c */ /* 0x000fe40000f04270 */
[----:B------:R-:W-:Y:S01]  /*7510*/  ISETP.GT.AND P1, PT, R2, 0x21, PT ;  /* 0x000000210200780c */ /* 0x000fe20003f24270 */
[----:B0-----:R-:W-:-:S10]  /*7520*/  FMUL R11, R74, R23 ;  /* 0x000000174a0b7220 */ /* 0x001fd40000400000 */
[----:B------:R-:W-:Y:S01]  /*7530*/  @P0 STG.E desc[UR36][R8.64+0x64], R71 ;  /* 0x0000644708000986 */ /* 0x000fe2000c101924 */
[----:B------:R-:W-:Y:S02]  /*7540*/  ISETP.GT.AND P0, PT, R0, RZ, P2 ;  /* 0x000000ff0000720c */ /* 0x000fe40001704270 */
[----:B------:R-:W-:-:S11]  /*7550*/  F2FP.TF32.F32.PACK_B R11, R11 ;  /* 0x0000000bff0b723e */ /* 0x000fd600024050ff */
[----:B------:R0:W-:Y:S01]  /*7560*/  @P0 STG.E desc[UR36][R6.64+0x80], R3 ;  /* 0x0000800306000986 */ /* 0x0001e2000c101924 */
[----:B------:R-:W-:Y:S01]  /*7570*/  ISETP.GT.AND P0, PT, R0, RZ, P1 ;  /* 0x000000ff0000720c */ /* 0x000fe20000f04270 */
[----:B0-----:R-:W-:-:S12]  /*7580*/  FMUL R3, R76, R23 ;  /* 0x000000174c037220 */ /* 0x001fd80000400000 */
[----:B------:R-:W-:Y:S01]  /*7590*/  @P0 STG.E desc[UR36][R6.64+0x84], R73 ;  /* 0x0000844906000986 */ /* 0x000fe2000c101924 */
[----:B------:R-:W-:Y:S02]  /*75a0*/  ISETP.GT.AND P0, PT, R0, 0x8, P2 ;  /* 0x000000080000780c */ /* 0x000fe40001704270 */
[----:B------:R-:W-:Y:S02]  /*75b0*/  F2FP.TF32.F32.PACK_B R3, R3 ;  /* 0x00000003ff03723e */ /* 0x000fe400024050ff */
[----:B------:R-:W-:-:S09]  /*75c0*/  ISETP.GT.AND P2, PT, R2, 0x38, PT ;  /* 0x000000380200780c */ /* 0x000fd20003f44270 */
[----:B------:R0:W-:Y:S01]  /*75d0*/  @P0 STG.E desc[UR36][R8.64+0x80], R11 ;  /* 0x0000800b08000986 */ /* 0x0001e2000c101924 */
[----:B------:R-:W-:Y:S01]  /*75e0*/  ISETP.GT.AND P0, PT, R0, 0x8, P1 ;  /* 0x000000080000780c */ /* 0x000fe20000f04270 */
[----:B0-----:R-:W-:-:S12]  /*75f0*/  FMUL R11, R78, R23 ;  /* 0x000000174e0b7220 */ /* 0x001fd80000400000 */
        /* <DEDUP_REMOVED lines=8> */
[----:B------:R-:W-:-:S11]  /*7680*/  F2FP.TF32.F32.PACK_B R3, R3 ;  /* 0x00000003ff03723e */ /* 0x000fd600024050ff */
[----:B------:R0:W-:Y:S01]  /*7690*/  @P0 STG.E desc[UR36][R8.64+0xa0], R11 ;  /* 0x0000a00b08000986 */ /* 0x0001e2000c101924 */
[C---:B------:R-:W-:Y:S02]  /*76a0*/  ISETP.GT.AND P0, PT, R0.reuse, 0x8, P4 ;  /* 0x000000080000780c */ /* 0x040fe40002704270 */
[----:B------:R-:W-:Y:S01]  /*76b0*/  ISETP.GT.AND P4, PT, R0, 0x8, P2 ;  /* 0x000000080000780c */ /* 0x000fe20001784270 */
[----:B0-----:R-:W-:-:S10]  /*76c0*/  FMUL R11, R82, R23 ;  /* 0x00000017520b7220 */ /* 0x001fd40000400000 */
[----:B------:R-:W-:Y:S01]  /*76d0*/  @P0 STG.E desc[UR36][R8.64+0xa4], R79 ;  /* 0x0000a44f08000986 */ /* 0x000fe2000c101924 */
[----:B------:R-:W-:Y:S02]  /*76e0*/  ISETP.GT.AND P0, PT, R0, RZ, P3 ;  /* 0x000000ff0000720c */ /* 0x000fe40001f04270 */
[----:B------:R-:W-:-:S11]  /*76f0*/  F2FP.TF32.F32.PACK_B R11, R11 ;  /* 0x0000000bff0b723e */ /* 0x000fd600024050ff */
[----:B------:R0:W-:Y:S01]  /*7700*/  @P0 STG.E desc[UR36][R6.64+0xc0], R3 ;  /* 0x0000c00306000986 */ /* 0x0001e2000c101924 */
[----:B------:R-:W-:-:S04]  /*7710*/  ISETP.GT.AND P0, PT, R2, 0x31, PT ;  /* 0x000000310200780c */ /* 0x000fc80003f04270 */
[----:B------:R-:W-:Y:S01]  /*7720*/  ISETP.GT.AND P1, PT, R0, RZ, P0 ;  /* 0x000000ff0000720c */ /* 0x000fe20000724270 */
[----:B0-----:R-:W-:-:S05]  /*7730*/  FMUL R3, R84, R23 ;  /* 0x0000001754037220 */ /* 0x001fca0000400000 */
[----:B------:R-:W-:-:S07]  /*7740*/  F2FP.TF32.F32.PACK_B R3, R3 ;  /* 0x00000003ff03723e */ /* 0x000fce00024050ff */
[----:B------:R-:W-:Y:S01]  /*7750*/  @P1 STG.E desc[UR36][R6.64+0xc4], R81 ;  /* 0x0000c45106001986 */ /* 0x000fe2000c101924 */
[----:B------:R-:W-:-:S13]  /*7760*/  ISETP.GT.AND P1, PT, R0, 0x8, P3 ;  /* 0x000000080000780c */ /* 0x000fda0001f24270 */
[----:B------:R0:W-:Y:S01]  /*7770*/  @P1 STG.E desc[UR36][R8.64+0xc0], R11 ;  /* 0x0000c00b08001986 */ /* 0x0001e2000c101924 */
[----:B------:R-:W-:-:S13]  /*7780*/  ISETP.GT.AND P1, PT, R0, 0x8, P0 ;  /* 0x000000080000780c */ /* 0x000fda0000724270 */
[----:B------:R-:W-:Y:S01]  /*7790*/  @P1 STG.E desc[UR36][R8.64+0xc4], R83 ;  /* 0x0000c45308001986 */ /* 0x000fe2000c101924 */
[----:B------:R-:W-:-:S05]  /*77a0*/  IADD3 R12, P1, R21, R8, RZ ;  /* 0x00000008150c7210 */ /* 0x000fca0007f3e0ff */
[----:B------:R-:W-:Y:S01]  /*77b0*/  IMAD.X R13, R19, 0x1, R9, P1 ;  /* 0x00000001130d7824 */ /* 0x000fe200008e0609 */
[----:B------:R-:W-:-:S13]  /*77c0*/  ISETP.GT.AND P1, PT, R0, RZ, P2 ;  /* 0x000000ff0000720c */ /* 0x000fda0001724270 */
[----:B------:R1:W-:Y:S01]  /*77d0*/  @P1 STG.E desc[UR36][R6.64+0xe0], R3 ;  /* 0x0000e00306001986 */ /* 0x0003e2000c101924 */
[----:B------:R-:W-:-:S05]  /*77e0*/  IADD3 R14, P1, R21, R8, RZ ;  /* 0x00000008150e7210 */ /* 0x000fca0007f3e0ff */
[----:B------:R-:W-:Y:S01]  /*77f0*/  IMAD.X R15, R19, 0x1, R9, P1 ;  /* 0x00000001130f7824 */ /* 0x000fe200008e0609 */
[----:B------:R-:W-:-:S05]  /*7800*/  IADD3 R10, P1, R21, R6, RZ ;  /* 0x00000006150a7210 */ /* 0x000fca0007f3e0ff */
[----:B0-----:R-:W-:Y:S01]  /*7810*/  IMAD.X R11, R19, 0x1, R7, P1 ;  /* 0x00000001130b7824 */ /* 0x001fe200008e0607 */
[----:B------:R-:W-:Y:S01]  /*7820*/  ISETP.GT.AND P1, PT, R2, 0x39, PT ;  /* 0x000000390200780c */ /* 0x000fe20003f24270 */
[-C--:B-1----:R-:W-:Y:S01]  /*7830*/  FMUL R3, R86, R23.reuse ;  /* 0x0000001756037220 */ /* 0x082fe20000400000 */
[----:B------:R-:W-:Y:S02]  /*7840*/  FMUL R19, R24, R23 ;  /* 0x0000001718137220 */ /* 0x000fe40000400000 */
[----:B------:R-:W-:Y:S02]  /*7850*/  ISETP.GT.AND P5, PT, R0, RZ, P1 ;  /* 0x000000ff0000720c */ /* 0x000fe40000fa4270 */
[----:B------:R-:W-:Y:S02]  /*7860*/  F2FP.TF32.F32.PACK_B R3, R3 ;  /* 0x00000003ff03723e */ /* 0x000fe400024050ff */
[----:B------:R-:W-:-:S09]  /*7870*/  F2FP.TF32.F32.PACK_B R19, R19 ;  /* 0x00000013ff13723e */ /* 0x000fd200024050ff */
[----:B------:R-:W-:Y:S01]  /*7880*/  @P5 STG.E desc[UR36][R6.64+0xe4], R85 ;  /* 0x0000e45506005986 */ /* 0x000fe2000c101924 */
[----:B------:R-:W-:-:S03]  /*7890*/  ISETP.GT.AND P5, PT, R2, 0x1, PT ;  /* 0x000000010200780c */ /* 0x000fc60003fa4270 */
[----:B------:R0:W-:Y:S01]  /*78a0*/  @P4 STG.E desc[UR36][R8.64+0xe0], R3 ;  /* 0x0000e00308004986 */ /* 0x0001e2000c101924 */
[C---:B------:R-:W-:Y:S02]  /*78b0*/  ISETP.GT.AND P4, PT, R0.reuse, 0x8, P1 ;  /* 0x000000080000780c */ /* 0x040fe40000f84270 */
[----:B------:R-:W-:Y:S01]  /*78c0*/  ISETP.GT.AND P5, PT, R0, 0x80, P5 ;  /* 0x000000800000780c */ /* 0x000fe20002fa4270 */
[----:B0-----:R-:W-:-:S10]  /*78d0*/  FMUL R3, R26, R23 ;  /* 0x000000171a037220 */ /* 0x001fd40000400000 */
[----:B------:R0:W-:Y:S01]  /*78e0*/  @P4 STG.E desc[UR36][R8.64+0xe4], R87 ;  /* 0x0000e45708004986 */ /* 0x0001e2000c101924 */
[C---:B------:R-:W-:Y:S01]  /*78f0*/  ISETP.GT.AND P4, PT, R0.reuse, 0x80, P6 ;  /* 0x000000800000780c */ /* 0x040fe20003784270 */
[----:B------:R-:W-:Y:S01]  /*7900*/  @P5 IMAD.MOV.U32 R6, RZ, RZ, R10 ;  /* 0x000000ffff065224 */ /* 0x000fe200078e000a */
[----:B------:R-:W-:Y:S01]  /*7910*/  ISETP.GT.AND P6, PT, R0, 0x88, P6 ;  /* 0x000000880000780c */ /* 0x000fe200037c4270 */
[----:B------:R-:W-:Y:S01]  /*7920*/  @P5 IMAD.MOV.U32 R7, RZ, RZ, R11 ;  /* 0x000000ffff075224 */ /* 0x000fe200078e000b */
[----:B------:R-:W-:Y:S01]  /*7930*/  F2FP.TF32.F32.PACK_B R3, R3 ;  /* 0x00000003ff03723e */ /* 0x000fe200024050ff */
[----:B0-----:R-:W-:-:S08]  /*7940*/  FMUL R9, R28, R23 ;  /* 0x000000171c097220 */ /* 0x001fd00000400000 */
[----:B------:R-:W-:Y:S01]  /*7950*/  @P4 STG.E desc[UR36][R10.64], R19 ;  /* 0x000000130a004986 */ /* 0x000fe2000c101924 */
[----:B------:R-:W-:Y:S02]  /*7960*/  ISETP.NE.AND P4, PT, R18, RZ, PT ;  /* 0x000000ff1200720c */ /* 0x000fe40003f85270 */
[----:B------:R-:W-:Y:S01]  /*7970*/  F2FP.TF32.F32.PACK_B R9, R9 ;  /* 0x00000009ff09723e */ /* 0x000fe200024050ff */
[----:B------:R-:W-:Y:S01]  /*7980*/  @P5 STG.E desc[UR36][R6.64+0x4], R25 ;  /* 0x0000041906005986 */ /* 0x000fe2000c101924 */
[----:B------:R-:W-:-:S03]  /*7990*/  ISETP.NE.AND P5, PT, R20, RZ, PT ;  /* 0x000000ff1400720c */ /* 0x000fc60003fa5270 */
[----:B------:R0:W-:Y:S01]  /*79a0*/  @P6 STG.E desc[UR36][R12.64], R3 ;  /* 0x000000030c006986 */ /* 0x0001e2000c101924 */
[----:B------:R-:W-:-:S04]  /*79b0*/  ISETP.GT.AND P6, PT, R2, 0x1, PT ;  /* 0x000000010200780c */ /* 0x000fc80003fc4270 */
[----:B------:R-:W-:Y:S01]  /*79c0*/  ISETP.GT.AND P6, PT, R0, 0x88, P6 ;  /* 0x000000880000780c */ /* 0x000fe200037c4270 */
[-C--:B0-----:R-:W-:Y:S01]  /*79d0*/  FMUL R3, R30, R23.reuse ;  /* 0x000000171e037220 */ /* 0x081fe20000400000 */
[----:B------:R-:W-:-:S04]  /*79e0*/  FMUL R13, R50, R23 ;  /* 0x00000017320d7220 */ /* 0x000fc80000400000 */
[----:B------:R-:W-:-:S07]  /*79f0*/  F2FP.TF32.F32.PACK_B R3, R3 ;  /* 0x00000003ff03723e */ /* 0x000fce00024050ff */
[----:B------:R0:W-:Y:S01]  /*7a00*/  @P6 STG.E desc[UR36][R14.64+0x4], R27 ;  /* 0x0000041b0e006986 */ /* 0x0001e2000c101924 */
[----:B------:R-:W-:Y:S02]  /*7a10*/  ISETP.GT.AND P6, PT, R2, 0x8, PT ;  /* 0x000000080200780c */ /* 0x000fe40003fc4270 */
[----:B------:R-:W-:Y:S02]  /*7a20*/  F2FP.TF32.F32.PACK_B R13, R13 ;  /* 0x0000000dff0d723e */ /* 0x000fe400024050ff */
[----:B------:R-:W-:Y:S01]  /*7a30*/  ISETP.GT.AND P6, PT, R0, 0x80, P6 ;  /* 0x000000800000780c */ /* 0x000fe200037c4270 */
[----:B0-----:R-:W-:-:S05]  /*7a40*/  FMUL R15, R52, R23 ;  /* 0x00000017340f7220 */ /* 0x001fca0000400000 */
[----:B------:R-:W-:-:S07]  /*7a50*/  F2FP.TF32.F32.PACK_B R15, R15 ;  /* 0x0000000fff0f723e */ /* 0x000fce00024050ff */
[----:B------:R-:W-:Y:S02]  /*7a60*/  @P6 IMAD.MOV.U32 R6, RZ, RZ, R10 ;  /* 0x000000ffff066224 */ /* 0x000fe400078e000a */
[----:B------:R-:W-:-:S05]  /*7a70*/  @P6 IMAD.MOV.U32 R7, RZ, RZ, R11 ;  /* 0x000000ffff076224 */ /* 0x000fca00078e000b */
[----:B------:R0:W-:Y:S01]  /*7a80*/  @P6 STG.E desc[UR36][R6.64+0x20], R9 ;  /* 0x0000200906006986 */ /* 0x0001e2000c101924 */
[----:B------:R-:W-:-:S04]  /*7a90*/  ISETP.GT.AND P6, PT, R2, 0x9, PT ;  /* 0x000000090200780c */ /* 0x000fc80003fc4270 */
[----:B------:R-:W-:Y:S01]  /*7aa0*/  ISETP.GT.AND P6, PT, R0, 0x80, P6 ;  /* 0x000000800000780c */ /* 0x000fe200037c4270 */
[----:B0-----:R-:W-:-:S05]  /*7ab0*/  FMUL R9, R32, R23 ;  /* 0x0000001720097220 */ /* 0x001fca0000400000 */
[----:B------:R-:W-:-:S07]  /*7ac0*/  F2FP.TF32.F32.PACK_B R9, R9 ;  /* 0x00000009ff09723e */ /* 0x000fce00024050ff */
[----:B------:R-:W-:Y:S02]  /*7ad0*/  @P6 IMAD.MOV.U32 R6, RZ, RZ, R10 ;  /* 0x000000ffff066224 */ /* 0x000fe400078e000a */
[----:B------:R-:W-:-:S05]  /*7ae0*/  @P6 IMAD.MOV.U32 R7, RZ, RZ, R11 ;  /* 0x000000ffff076224 */ /* 0x000fca00078e000b */
[----:B------:R-:W-:Y:S01]  /*7af0*/  @P6 STG.E desc[UR36][R6.64+0x24], R29 ;  /* 0x0000241d06006986 */ /* 0x000fe2000c101924 */
[----:B------:R-:W-:-:S04]  /*7b00*/  ISETP.GT.AND P6, PT, R2, 0x8, PT ;  /* 0x000000080200780c */ /* 0x000fc80003fc4270 */
[----:B------:R-:W-:-:S13]  /*7b10*/  ISETP.GT.AND P6, PT, R0, 0x88, P6 ;  /* 0x000000880000780c */ /* 0x000fda00037c4270 */
[----:B------:R0:W-:Y:S01]  /*7b20*/  @P6 STG.E desc[UR36][R4.64+0x20], R3 ;  /* 0x0000200304006986 */ /* 0x0001e2000c101924 */
[----:B------:R-:W-:-:S04]  /*7b30*/  ISETP.GT.AND P6, PT, R2, 0x9, PT ;  /* 0x000000090200780c */ /* 0x000fc80003fc4270 */
[----:B------:R-:W-:Y:S01]  /*7b40*/  ISETP.GT.AND P6, PT, R0, 0x88, P6 ;  /* 0x000000880000780c */ /* 0x000fe200037c4270 */
[----:B0-----:R-:W-:-:S05]  /*7b50*/  FMUL R3, R34, R23 ;  /* 0x0000001722037220 */ /* 0x001fca0000400000 */
[----:B------:R-:W-:-:S07]  /*7b60*/  F2FP.TF32.F32.PACK_B R3, R3 ;  /* 0x00000003ff03723e */ /* 0x000fce00024050ff */
[----:B------:R-:W-:Y:S01]  /*7b70*/  @P6 STG.E desc[UR36][R4.64+0x24], R31 ;  /* 0x0000241f04006986 */ /* 0x000fe2000c101924 */
[----:B------:R-:W-:-:S04]  /*7b80*/  ISETP.GT.AND P6, PT, R2, 0x10, PT ;  /* 0x000000100200780c */ /* 0x000fc80003fc4270 */
[----:B------:R-:W-:-:S13]  /*7b90*/  ISETP.GT.AND P6, PT, R0, 0x80, P6 ;  /* 0x000000800000780c */ /* 0x000fda00037c4270 */
        /* <DEDUP_REMOVED lines=54> */
[----:B------:R0:W-:Y:S01]  /*7f00*/  @P6 STG.E desc[UR36][R4.64+0x80], R3 ;  /* 0x0000800304006986 */ /* 0x0001e2000c101924 */
[----:B------:R-:W-:-:S04]  /*7f10*/  ISETP.GT.AND P6, PT, R2, 0x21, PT ;  /* 0x000000210200780c */ /* 0x000fc80003fc4270 */
[----:B------:R-:W-:-:S13]  /*7f20*/  ISETP.GT.AND P6, PT, R0, 0x88, P6 ;  /* 0x000000880000780c */ /* 0x000fda00037c4270 */
[----:B------:R-:W-:Y:S02]  /*7f30*/  @P6 IMAD.MOV.U32 R2, RZ, RZ, R4 ;  /* 0x000000ffff026224 */ /* 0x000fe400078e0004 */
[----:B0-----:R-:W-:-:S05]  /*7f40*/  @P6 IMAD.MOV.U32 R3, RZ, RZ, R5 ;  /* 0x000000ffff036224 */ /* 0x001fca00078e0005 */
[----:B------:R0:W-:Y:S01]  /*7f50*/  @P6 STG.E desc[UR36][R2.64+0x84], R43 ;  /* 0x0000842b02006986 */ /* 0x0001e2000c101924 */
[C---:B------:R-:W-:Y:S02]  /*7f60*/  ISETP.GT.AND P6, PT, R0.reuse, 0x80, P5 ;  /* 0x000000800000780c */ /* 0x040fe40002fc4270 */
[----:B------:R-:W-:-:S11]  /*7f70*/  ISETP.GT.AND P5, PT, R0, 0x88, P5 ;  /* 0x000000880000780c */ /* 0x000fd60002fa4270 */
[----:B0-----:R-:W-:Y:S02]  /*7f80*/  @P6 IMAD.MOV.U32 R2, RZ, RZ, R10 ;  /* 0x000000ffff026224 */ /* 0x001fe400078e000a */
[----:B------:R-:W-:-:S05]  /*7f90*/  @P6 IMAD.MOV.U32 R3, RZ, RZ, R11 ;  /* 0x000000ffff036224 */ /* 0x000fca00078e000b */
[----:B------:R0:W-:Y:S01]  /*7fa0*/  @P6 STG.E desc[UR36][R2.64+0xa0], R7 ;  /* 0x0000a00702006986 */ /* 0x0001e2000c101924 */
[C---:B------:R-:W-:Y:S02]  /*7fb0*/  ISETP.GT.AND P6, PT, R0.reuse, 0x80, P4 ;  /* 0x000000800000780c */ /* 0x040fe400027c4270 */
[----:B------:R-:W-:Y:S01]  /*7fc0*/  ISETP.GT.AND P4, PT, R0, 0x88, P4 ;  /* 0x000000880000780c */ /* 0x000fe20002784270 */
[----:B0-----:R-:W-:-:S10]  /*7fd0*/  FMUL R7, R48, R23 ;  /* 0x0000001730077220 */ /* 0x001fd40000400000 */
[----:B------:R-:W-:Y:S02]  /*7fe0*/  @P6 IMAD.MOV.U32 R2, RZ, RZ, R10 ;  /* 0x000000ffff026224 */ /* 0x000fe400078e000a */
[----:B------:R-:W-:Y:S01]  /*7ff0*/  @P6 IMAD.MOV.U32 R3, RZ, RZ, R11 ;  /* 0x000000ffff036224 */ /* 0x000fe200078e000b */
[----:B------:R-:W-:-:S04]  /*8000*/  F2FP.TF32.F32.PACK_B R7, R7 ;  /* 0x00000007ff07723e */ /* 0x000fc800024050ff */
[----:B------:R0:W-:Y:S02]  /*8010*/  @P6 STG.E desc[UR36][R2.64+0xa4], R45 ;  /* 0x0000a42d02006986 */ /* 0x0001e4000c101924 */
[----:B0-----:R-:W-:Y:S02]  /*8020*/  @P5 IMAD.MOV.U32 R2, RZ, RZ, R4 ;  /* 0x000000ffff025224 */ /* 0x001fe400078e0004 */
[----:B------:R-:W-:-:S05]  /*8030*/  @P5 IMAD.MOV.U32 R3, RZ, RZ, R5 ;  /* 0x000000ffff035224 */ /* 0x000fca00078e0005 */
[----:B------:R0:W-:Y:S01]  /*8040*/  @P5 STG.E desc[UR36][R2.64+0xa0], R9 ;  /* 0x0000a00902005986 */ /* 0x0001e2000c101924 */
[C---:B------:R-:W-:Y:S02]  /*8050*/  ISETP.GT.AND P5, PT, R0.reuse, 0x80, P3 ;  /* 0x000000800000780c */ /* 0x040fe40001fa4270 */
[----:B------:R-:W-:Y:S01]  /*8060*/  ISETP.GT.AND P3, PT, R0, 0x88, P3 ;  /* 0x000000880000780c */ /* 0x000fe20001f64270 */
[----:B0-----:R-:W-:Y:S02]  /*8070*/  @P4 IMAD.MOV.U32 R2, RZ, RZ, R4 ;  /* 0x000000ffff024224 */ /* 0x001fe400078e0004 */
[----:B------:R-:W-:Y:S01]  /*8080*/  FMUL R9, R54, R23 ;  /* 0x0000001736097220 */ /* 0x000fe20000400000 */
[----:B------:R-:W-:-:S04]  /*8090*/  @P4 IMAD.MOV.U32 R3, RZ, RZ, R5 ;  /* 0x000000ffff034224 */ /* 0x000fc800078e0005 */
[----:B------:R-:W-:Y:S01]  /*80a0*/  F2FP.TF32.F32.PACK_B R9, R9 ;  /* 0x00000009ff09723e */ /* 0x000fe200024050ff */
[----:B------:R0:W-:Y:S01]  /*80b0*/  @P4 STG.E desc[UR36][R2.64+0xa4], R47 ;  /* 0x0000a42f02004986 */ /* 0x0001e2000c101924 */
[C---:B------:R-:W-:Y:S02]  /*80c0*/  ISETP.GT.AND P4, PT, R0.reuse, 0x80, P0 ;  /* 0x000000800000780c */ /* 0x040fe40000784270 */
[----:B------:R-:W-:Y:S01]  /*80d0*/  ISETP.GT.AND P0, PT, R0, 0x88, P0 ;  /* 0x000000880000780c */ /* 0x000fe20000704270 */
[----:B0-----:R-:W-:Y:S02]  /*80e0*/  @P5 IMAD.MOV.U32 R2, RZ, RZ, R10 ;  /* 0x000000ffff025224 */ /* 0x001fe400078e000a */
[----:B------:R-:W-:-:S05]  /*80f0*/  @P5 IMAD.MOV.U32 R3, RZ, RZ, R11 ;  /* 0x000000ffff035224 */ /* 0x000fca00078e000b */
        /* <DEDUP_REMOVED lines=10> */
[----:B------:R0:W-:Y:S02]  /*81a0*/  @P3 STG.E desc[UR36][R2.64+0xc0], R13 ;  /* 0x0000c00d02003986 */ /* 0x0001e4000c101924 */
[----:B0-----:R-:W-:Y:S02]  /*81b0*/  @P0 IMAD.MOV.U32 R2, RZ, RZ, R4 ;  /* 0x000000ffff020224 */ /* 0x001fe400078e0004 */
[----:B------:R-:W-:-:S05]  /*81c0*/  @P0 IMAD.MOV.U32 R3, RZ, RZ, R5 ;  /* 0x000000ffff030224 */ /* 0x000fca00078e0005 */
[----:B------:R0:W-:Y:S02]  /*81d0*/  @P0 STG.E desc[UR36][R2.64+0xc4], R51 ;  /* 0x0000c43302000986 */ /* 0x0001e4000c101924 */
[----:B0-----:R-:W-:Y:S02]  /*81e0*/  @P5 IMAD.MOV.U32 R2, RZ, RZ, R10 ;  /* 0x000000ffff025224 */ /* 0x001fe400078e000a */
[----:B------:R-:W-:-:S05]  /*81f0*/  @P5 IMAD.MOV.U32 R3, RZ, RZ, R11 ;  /* 0x000000ffff035224 */ /* 0x000fca00078e000b */
[----:B------:R0:W-:Y:S04]  /*8200*/  @P5 STG.E desc[UR36][R2.64+0xe0], R15 ;  /* 0x0000e00f02005986 */ /* 0x0001e8000c101924 */
[----:B------:R1:W-:Y:S01]  /*8210*/  @P4 STG.E desc[UR36][R10.64+0xe4], R53 ;  /* 0x0000e4350a004986 */ /* 0x0003e2000c101924 */
[----:B0-----:R-:W-:Y:S02]  /*8220*/  @P2 IMAD.MOV.U32 R2, RZ, RZ, R4 ;  /* 0x000000ffff022224 */ /* 0x001fe400078e0004 */
[----:B------:R-:W-:-:S05]  /*8230*/  @P2 IMAD.MOV.U32 R3, RZ, RZ, R5 ;  /* 0x000000ffff032224 */ /* 0x000fca00078e0005 */
[----:B------:R1:W-:Y:S04]  /*8240*/  @P2 STG.E desc[UR36][R2.64+0xe0], R9 ;  /* 0x0000e00902002986 */ /* 0x0003e8000c101924 */
[----:B------:R1:W-:Y:S02]  /*8250*/  @P1 STG.E desc[UR36][R4.64+0xe4], R55 ;  /* 0x0000e43704001986 */ /* 0x0003e4000c101924 */
.L_x_165:
[----:B------:R-:W-:Y:S05]  /*8260*/  BSYNC B0 ;  /* 0x0000000000007941 */ /* 0x000fea0003800000 */
.L_x_41:
[----:B01----:R-:W2:Y:S04]  /*8270*/  LDL.LU R3, [R1+0x34] ;  /* 0x0000340001037983 */ /* 0x003ea80000300800 */
[----:B------:R-:W2:Y:S01]  /*8280*/  LDL.LU R2, [R1+0x38] ;  /* 0x0000380001027983 */ /* 0x000ea20000300800 */
[----:B------:R-:W-:Y:S01]  /*8290*/  ULDC UR4, c[0x0][0xc] ;  /* 0x0000030000047ab9 */ /* 0x000fe20000000800 */
[----:B------:R-:W-:Y:S01]  /*82a0*/  ULDC UR5, c[0x0][0x10] ;  /* 0x0000040000057ab9 */ /* 0x000fe20000000800 */
[----:B------:R-:W2:Y:S01]  /*82b0*/  LDC R5, c[0x0][0x14] ;  /* 0x00000500ff057b82 */ /* 0x000ea20000000800 */
[----:B------:R-:W-:Y:S01]  /*82c0*/  UIMAD.WIDE.U32 UR4, UR4, UR5, URZ ;  /* 0x00000005040472a5 */ /* 0x000fe2000f8e003f */
[----:B------:R-:W-:Y:S01]  /*82d0*/  PRMT R0, RZ, 0x7610, R0 ;  /* 0x00007610ff007816 */ /* 0x000fe20000000000 */
[----:B------:R-:W-:-:S02]  /*82e0*/  IMAD.MOV.U32 R18, RZ, RZ, -0x1 ;  /* 0xffffffffff127424 */ /* 0x000fc400078e00ff */
[----:B------:R-:W-:Y:S02]  /*82f0*/  IMAD.MOV.U32 R19, RZ, RZ, -0x1 ;  /* 0xffffffffff137424 */ /* 0x000fe400078e00ff */
[----:B--2---:R-:W-:-:S04]  /*8300*/  IMAD.WIDE.U32 R2, R5, UR4, R2 ;  /* 0x0000000405027c25 */ /* 0x004fc8000f8e0002 */
[----:B------:R-:W-:Y:S01]  /*8310*/  IMAD R5, R5, UR5, RZ ;  /* 0x0000000505057c24 */ /* 0x000fe2000f8e02ff */
[----:B------:R-:W-:Y:S01]  /*8320*/  ULDC.64 UR4, c[0x0][0x650] ;  /* 0x0001940000047ab9 */ /* 0x000fe20000000a00 */
[----:B------:R-:W-:Y:S01]  /*8330*/  IMAD.MOV.U32 R26, RZ, RZ, R2 ;  /* 0x000000ffff1a7224 */ /* 0x000fe200078e0002 */
[----:B------:R-:W-:Y:S01]  /*8340*/  ISETP.GE.U32.AND P0, PT, R2, UR4, PT ;  /* 0x0000000402007c0c */ /* 0x000fe2000bf06070 */
[----:B------:R-:W-:-:S05]  /*8350*/  IMAD.IADD R27, R3, 0x1, R5 ;  /* 0x00000001031b7824 */ /* 0x000fca00078e0205 */
[----:B------:R0:W-:Y:S01]  /*8360*/  STL [R1+0x34], R27 ;  /* 0x0000341b01007387 */ /* 0x0001e20000100800 */
[----:B------:R-:W-:-:S03]  /*8370*/  ISETP.GE.U32.AND.EX P0, PT, R27, UR5, PT, P0 ;  /* 0x000000051b007c0c */ /* 0x000fc6000bf06100 */
[----:B------:R0:W-:Y:S10]  /*8380*/  STL [R1+0x38], R26 ;  /* 0x0000381a01007387 */ /* 0x0001f40000100800 */
[----:B0-----:R-:W-:Y:S05]  /*8390*/  @P0 BRA `(.L_x_166) ;  /* 0x0000000400700947 */ /* 0x001fea0003800000 */
[----:B------:R-:W0:Y:S01]  /*83a0*/  S2R R14, SR_CTAID.X ;  /* 0x00000000000e7919 */ /* 0x000e220000002500 */
[----:B------:R-:W1:Y:S01]  /*83b0*/  LDC.64 R8, c[0x0][0x628] ;  /* 0x00018a00ff087b82 */ /* 0x000e620000000a00 */
[----:B------:R-:W-:Y:S01]  /*83c0*/  ULDC UR4, c[0x0][0x150] ;  /* 0x0000540000047ab9 */ /* 0x000fe20000000800 */
[----:B----4-:R-:W-:Y:S01]  /*83d0*/  IMAD.MOV.U32 R6, RZ, RZ, R26 ;  /* 0x000000ffff067224 */ /* 0x010fe200078e001a */
[----:B------:R-:W2:Y:S01]  /*83e0*/  S2R R18, SR_CTAID.Y ;  /* 0x0000000000127919 */ /* 0x000ea20000002600 */
[----:B------:R-:W-:-:S04]  /*83f0*/  IMAD.MOV.U32 R7, RZ, RZ, R27 ;  /* 0x000000ffff077224 */ /* 0x000fc800078e001b */
[----:B---3--:R-:W3:Y:S08]  /*8400*/  LDC R21, c[0x0][0x144] ;  /* 0x00005100ff157b82 */ /* 0x008ef00000000800 */
[----:B------:R-:W4:Y:S08]  /*8410*/  LDC R10, c[0x0][0x630] ;  /* 0x00018c00ff0a7b82 */ /* 0x000f300000000800 */
[----:B------:R-:W2:Y:S01]  /*8420*/  LDC.64 R12, c[0x0][0x620] ;  /* 0x00018800ff0c7b82 */ /* 0x000ea20000000a00 */
[----:B-1----:R-:W-:-:S04]  /*8430*/  ISETP.NE.U32.AND P0, PT, R8, RZ, PT ;  /* 0x000000ff0800720c */ /* 0x002fc80003f05070 */
[----:B------:R-:W-:Y:S02]  /*8440*/  ISETP.NE.AND.EX P0, PT, R9, RZ, PT, P0 ;  /* 0x000000ff0900720c */ /* 0x000fe40003f05300 */
[----:B0-----:R-:W-:-:S05]  /*8450*/  I2FP.F32.U32 R0, R14 ;  /* 0x0000000e00007245 */ /* 0x001fca0000201000 */
[----:B------:R-:W-:-:S04]  /*8460*/  FMUL R0, R0, UR4 ;  /* 0x0000000400007c20 */ /* 0x000fc80008400000 */
[----:B------:R0:W1:Y:S02]  /*8470*/  F2I.U32.TRUNC.NTZ R15, R0 ;  /* 0x00000000000f7305 */ /* 0x000064000020f000 */
[----:B---34-:R-:W-:Y:S05]  /*8480*/  @!P0 BRA `(.L_x_167) ;  /* 0x0000000000288947 */ /* 0x018fea0003800000 */
[----:B0-----:R-:W0:Y:S02]  /*8490*/  LDC R0, c[0x0][0x634] ;  /* 0x00018d00ff007b82 */ /* 0x001e240000000800 */
        /* <DEDUP_REMOVED lines=9> */
.L_x_167:
[-CC-:B------:R-:W-:Y:S01]  /*8530*/  SHF.R.U64 R19, R6, R10.reuse, R7.reuse ;  /* 0x0000000a06137219 */ /* 0x180fe20000001207 */
[----:B------:R-:W3:Y:S01]  /*8540*/  LDC.64 R24, c[0x0][0x640] ;  /* 0x00019000ff187b82 */ /* 0x000ee20000000a00 */
[----:B0-----:R-:W-:Y:S01]  /*8550*/  SHF.R.U32.HI R0, RZ, R10, R7 ;  /* 0x0000000aff007219 */ /* 0x001fe20000011607 */
[----:B------:R-:W-:Y:S01]  /*8560*/  IMAD.MOV.U32 R2, RZ, RZ, R26 ;  /* 0x000000ffff027224 */ /* 0x000fe200078e001a */
[----:B------:R-:W-:Y:S01]  /*8570*/  IADD3 R5, P0, RZ, -R19, RZ ;  /* 0x80000013ff057210 */ /* 0x000fe20007f1e0ff */
[----:B-1----:R-:W-:Y:S01]  /*8580*/  IMAD.MOV R15, RZ, RZ, -R15 ;  /* 0x000000ffff0f7224 */ /* 0x002fe200078e0a0f */
[----:B------:R-:W-:Y:S01]  /*8590*/  ULDC UR4, c[0x0][0x154] ;  /* 0x0000550000047ab9 */ /* 0x000fe20000000800 */
[----:B------:R-:W-:Y:S02]  /*85a0*/  IMAD.MOV.U32 R7, RZ, RZ, 0x1 ;  /* 0x00000001ff077424 */ /* 0x000fe400078e00ff */
[----:B------:R-:W0:Y:S01]  /*85b0*/  LDC R4, c[0x0][0x618] ;  /* 0x00018600ff047b82 */ /* 0x000e220000000800 */
[----:B------:R-:W-:-:S02]  /*85c0*/  IMAD.X R3, RZ, RZ, ~R0, P0 ;  /* 0x000000ffff037224 */ /* 0x000fc400000e0e00 */
[----:B------:R-:W-:Y:S02]  /*85d0*/  IMAD R15, R21, R15, R14 ;  /* 0x0000000f150f7224 */ /* 0x000fe400078e020e */
[-C--:B--2---:R-:W-:Y:S02]  /*85e0*/  IMAD R0, R3, R12.reuse, RZ ;  /* 0x0000000c03007224 */ /* 0x084fe400078e02ff */
[----:B------:R-:W-:Y:S01]  /*85f0*/  IMAD.MOV.U32 R3, RZ, RZ, R27 ;  /* 0x000000ffff037224 */ /* 0x000fe200078e001b */
[----:B------:R-:W1:Y:S01]  /*8600*/  LDC R6, c[0x0][0x608] ;  /* 0x00018200ff067b82 */ /* 0x000e620000000800 */
[----:B------:R-:W-:-:S04]  /*8610*/  IMAD.WIDE.U32 R2, R5, R12, R2 ;  /* 0x0000000c05027225 */ /* 0x000fc800078e0002 */
[----:B------:R-:W-:-:S03]  /*8620*/  IMAD R5, R5, R13, R0 ;  /* 0x0000000d05057224 */ /* 0x000fc600078e0200 */
[----:B------:R-:W2:Y:S01]  /*8630*/  LDC R20, c[0x0][0x658] ;  /* 0x00019600ff147b82 */ /* 0x000ea20000000800 */
[----:B------:R-:W-:Y:S01]  /*8640*/  I2FP.F32.U32 R0, R18 ;  /* 0x0000001200007245 */ /* 0x000fe20000201000 */
[----:B------:R-:W-:Y:S01]  /*8650*/  IMAD.IADD R3, R3, 0x1, R5 ;  /* 0x0000000103037824 */ /* 0x000fe200078e0205 */
[----:B---3--:R-:W-:Y:S01]  /*8660*/  ISETP.NE.U32.AND P0, PT, R24, RZ, PT ;  /* 0x000000ff1800720c */ /* 0x008fe20003f05070 */
[----:B------:R-:W-:Y:S02]  /*8670*/  IMAD.MOV.U32 R5, RZ, RZ, -0x1 ;  /* 0xffffffffff057424 */ /* 0x000fe400078e00ff */
[----:B------:R-:W-:Y:S02]  /*8680*/  FMUL R0, R0, UR4 ;  /* 0x0000000400007c20 */ /* 0x000fe40008400000 */
[----:B------:R-:W3:Y:S01]  /*8690*/  LDC R13, c[0x0][0x148] ;  /* 0x00005200ff0d7b82 */ /* 0x000ee20000000800 */
[----:B0-----:R-:W-:Y:S01]  /*86a0*/  SHF.R.U64 R10, R2, R4, R3 ;  /* 0x00000004020a7219 */ /* 0x001fe20000001203 */
[----:B------:R0:W4:Y:S01]  /*86b0*/  F2I.U32.TRUNC.NTZ R12, R0 ;  /* 0x00000000000c7305 */ /* 0x000122000020f000 */
[----:B------:R-:W-:-:S02]  /*86c0*/  ISETP.NE.AND.EX P0, PT, R25, RZ, PT, P0 ;  /* 0x000000ff1900720c */ /* 0x000fc40003f05300 */
[----:B------:R-:W-:-:S03]  /*86d0*/  SHF.R.U32.HI R3, RZ, R4, R3 ;  /* 0x00000004ff037219 */ /* 0x000fc60000011603 */
[----:B------:R-:W0:Y:S01]  /*86e0*/  LDC R14, c[0x0][0x600] ;  /* 0x00018000ff0e7b82 */ /* 0x000e220000000800 */
[-CC-:B-1----:R-:W-:Y:S02]  /*86f0*/  SHF.R.U64 R8, R10, R6.reuse, R3.reuse ;  /* 0x000000060a087219 */ /* 0x182fe40000001203 */
[----:B------:R-:W-:-:S05]  /*8700*/  SHF.R.U32.HI R3, RZ, R6, R3 ;  /* 0x00000006ff037219 */ /* 0x000fca0000011603 */
[----:B------:R-:W1:Y:S01]  /*8710*/  LDC R22, c[0x0][0x648] ;  /* 0x00019200ff167b82 */ /* 0x000e620000000800 */
[-CC-:B--2---:R-:W-:Y:S02]  /*8720*/  SHF.R.U64 R11, R8, R20.reuse, R3.reuse ;  /* 0x00000014080b7219 */ /* 0x184fe40000001203 */
[-C--:B------:R-:W-:Y:S02]  /*8730*/  SHF.L.U32 R5, R5, R20.reuse, RZ ;  /* 0x0000001405057219 */ /* 0x080fe400000006ff */
[-C--:B------:R-:W-:Y:S01]  /*8740*/  SHF.R.U32.HI R3, RZ, R20.reuse, R3 ;  /* 0x00000014ff037219 */ /* 0x080fe20000011603 */
[----:B------:R-:W-:Y:S01]  /*8750*/  IMAD.MOV.U32 R2, RZ, RZ, R11 ;  /* 0x000000ffff027224 */ /* 0x000fe200078e000b */
[----:B------:R-:W-:Y:S01]  /*8760*/  SHF.L.U32 R20, R7, R20, RZ ;  /* 0x0000001407147219 */ /* 0x000fe200000006ff */
[----:B------:R-:W2:Y:S01]  /*8770*/  LDC R26, c[0x0][0x638] ;  /* 0x00018e00ff1a7b82 */ /* 0x000ea20000000800 */
[----:B------:R-:W-:-:S07]  /*8780*/  LOP3.LUT R21, RZ, R5, RZ, 0x33, !PT ;  /* 0x00000005ff157212 */ /* 0x000fce00078e33ff */
[----:B------:R-:W0:Y:S01]  /*8790*/  LDC R27, c[0x0][0x610] ;  /* 0x00018400ff1b7b82 */ /* 0x000e220000000800 */
[----:B----4-:R-:W-:Y:S05]  /*87a0*/  @!P0 BRA `(.L_x_168) ;  /* 0x0000000000288947 */ /* 0x010fea0003800000 */
        /* <DEDUP_REMOVED lines=10> */
.L_x_168:
[----:B------:R-:W4:Y:S01]  /*8850*/  LDC R4, c[0x0][0x65c] ;  /* 0x00019700ff047b82 */ /* 0x000f220000000800 */
[----:B01----:R-:W-:Y:S01]  /*8860*/  SHF.R.U64 R0, R2, R22, R3 ;  /* 0x0000001602007219 */ /* 0x003fe20000001203 */
[----:B------:R-:W-:Y:S01]  /*8870*/  VIADD R5, R14, 0xffffffff ;  /* 0xffffffff0e057836 */ /* 0x000fe20000000000 */
[----:B------:R-:W-:Y:S01]  /*8880*/  LOP3.LUT R3, R8, R21, RZ, 0xc0, !PT ;  /* 0x0000001508037212 */ /* 0x000fe200078ec0ff */
[----:B------:R-:W-:Y:S02]  /*8890*/  IMAD.MOV R12, RZ, RZ, -R12 ;  /* 0x000000ffff0c7224 */ /* 0x000fe400078e0a0c */
[----:B------:R-:W-:Y:S02]  /*88a0*/  IMAD.MOV R2, RZ, RZ, -R0 ;  /* 0x000000ffff027224 */ /* 0x000fe400078e0a00 */
[----:B------:R-:W-:Y:S01]  /*88b0*/  IMAD R22, R20, R0, R3 ;  /* 0x0000000014167224 */ /* 0x000fe200078e0203 */
[----:B------:R-:W-:Y:S01]  /*88c0*/  LOP3.LUT R3, R10, R5, RZ, 0xc0, !PT ;  /* 0x000000050a037212 */ /* 0x000fe200078ec0ff */
[----:B--2---:R-:W-:-:S02]  /*88d0*/  IMAD R0, R2, R26, R11 ;  /* 0x0000001a02007224 */ /* 0x004fc400078e020b */
[----:B------:R-:W-:Y:S02]  /*88e0*/  IMAD.MOV.U32 R2, RZ, RZ, 0x1 ;  /* 0x00000001ff027424 */ /* 0x000fe400078e00ff */
[----:B------:R-:W-:-:S03]  /*88f0*/  IMAD R3, R0, R14, R3 ;  /* 0x0000000e00037224 */ /* 0x000fc600078e0203 */
[----:B------:R-:W-:Y:S02]  /*8900*/  PRMT R0, R2, 0x7610, R0 ;  /* 0x0000761002007816 */ /* 0x000fe40000000000 */
[----:B----4-:R-:W-:-:S13]  /*8910*/  ISETP.NE.AND P0, PT, R4, 0x1, PT ;  /* 0x000000010400780c */ /* 0x010fda0003f05270 */
[----:B---3--:R-:W-:-:S04]  /*8920*/  @P0 IMAD R15, R13, R12, R18 ;  /* 0x0000000c0d0f0224 */ /* 0x008fc800078e0212 */
[----:B------:R-:W-:-:S05]  /*8930*/  IMAD R22, R22, R27, R15 ;  /* 0x0000001b16167224 */ /* 0x000fca00078e020f */
[----:B------:R-:W-:Y:S02]  /*8940*/  SEL R18, R3, R22, !P0 ;  /* 0x0000001603127207 */ /* 0x000fe40004000000 */
[----:B------:R-:W-:-:S07]  /*8950*/  SEL R22, R22, R3, !P0 ;  /* 0x0000000316167207 */ /* 0x000fce0004000000 */
.L_x_166:
[----:B------:R-:W-:-:S13]  /*8960*/  LOP3.LUT P0, RZ, R0, 0xff, RZ, 0xc0, !PT ;  /* 0x000000ff00ff7812 */ /* 0x000fda000780c0ff */
[----:B------:R-:W-:Y:S05]  /*8970*/  @P0 BRA `(.L_x_169) ;  /* 0xffffff8400a80947 */ /* 0x000fea000383ffff */
[----:B------:R-:W-:Y:S05]  /*8980*/  EXIT ;  /* 0x000000000000794d */ /* 0x000fea0003800000 */
.L_x_3:
[----:B------:R-:W2:Y:S04]  /*8990*/  LDL R19, [R1+0x38] ;  /* 0x0000380001137983 */ /* 0x000ea80000100800 */
[----:B---3--:R-:W3:Y:S01]  /*89a0*/  LDL R20, [R1+0x34] ;  /* 0x0000340001147983 */ /* 0x008ee20000100800 */
[----:B------:R-:W-:Y:S01]  /*89b0*/  IMAD.MOV.U32 R6, RZ, RZ, -0x1 ;  /* 0xffffffffff067424 */ /* 0x000fe200078e00ff */
[----:B------:R-:W-:-:S04]  /*89c0*/  ULDC.64 UR4, c[0x0][0x650] ;  /* 0x0001940000047ab9 */ /* 0x000fc80000000a00 */
[----:B------:R0:W-:Y:S01]  /*89d0*/  STL [R1+0x24], R6 ;  /* 0x0000240601007387 */ /* 0x0001e20000100800 */
[----:B------:R-:W-:Y:S01]  /*89e0*/  PRMT R5, RZ, 0x7610, R5 ;  /* 0x00007610ff057816 */ /* 0x000fe20000000005 */
[----:B------:R-:W-:Y:S02]  /*89f0*/  IMAD.MOV.U32 R17, RZ, RZ, -0x1 ;  /* 0xffffffffff117424 */ /* 0x000fe400078e00ff */
[----:B------:R-:W-:Y:S01]  /*8a00*/  IMAD.MOV.U32 R16, RZ, RZ, -0x1 ;  /* 0xffffffffff107424 */ /* 0x000fe200078e00ff */
[----:B--2---:R-:W-:-:S04]  /*8a10*/  ISETP.GE.U32.AND P0, PT, R19, UR4, PT ;  /* 0x0000000413007c0c */ /* 0x004fc8000bf06070 */
[----:B---3--:R-:W-:-:S13]  /*8a20*/  ISETP.GE.U32.AND.EX P0, PT, R20, UR5, PT, P0 ;  /* 0x0000000514007c0c */ /* 0x008fda000bf06100 */
[----:B0-----:R-:W-:Y:S05]  /*8a30*/  @P0 BRA `(.L_x_170) ;  /* 0x0000000400680947 */ /* 0x001fea0003800000 */
        /* <DEDUP_REMOVED lines=18> */
.L_x_171:
        /* <DEDUP_REMOVED lines=15> */
[----:B------:R-:W3:Y:S02]  /*8c50*/  F2I.U32.TRUNC.NTZ R9, R9 ;  /* 0x0000000900097305 */ /* 0x000ee4000020f000 */
[----:B------:R-:W-:Y:S02]  /*8c60*/  IMAD R3, R5, R17, R8 ;  /* 0x0000001105037224 */ /* 0x000fe400078e0208 */
[----:B------:R-:W-:Y:S02]  /*8c70*/  IMAD.MOV.U32 R8, RZ, RZ, 0x1 ;  /* 0x00000001ff087424 */ /* 0x000fe400078e00ff */
[----:B------:R-:W-:Y:S01]  /*8c80*/  IMAD.IADD R3, R7, 0x1, R3 ;  /* 0x0000000107037824 */ /* 0x000fe200078e0203 */
[----:B------:R-:W4:Y:S04]  /*8c90*/  LDC R14, c[0x0][0x608] ;  /* 0x00018200ff0e7b82 */ /* 0x000f280000000800 */
[----:B0-----:R-:W-:-:S02]  /*8ca0*/  SHF.R.U64 R10, R6, R18, R3 ;  /* 0x00000012060a7219 */ /* 0x001fc40000001203 */
[----:B------:R-:W-:Y:S02]  /*8cb0*/  I2FP.F32.U32 R6, R4 ;  /* 0x0000000400067245 */ /* 0x000fe40000201000 */
[----:B------:R-:W0:Y:S01]  /*8cc0*/  LDC R19, c[0x0][0x658] ;  /* 0x00019600ff137b82 */ /* 0x000e220000000800 */
[----:B-1----:R-:W-:Y:S01]  /*8cd0*/  ISETP.NE.U32.AND P0, PT, R20, RZ, PT ;  /* 0x000000ff1400720c */ /* 0x002fe20003f05070 */
[----:B---3--:R-:W-:Y:S01]  /*8ce0*/  IMAD.MOV R5, RZ, RZ, -R9 ;  /* 0x000000ffff057224 */ /* 0x008fe200078e0a09 */
[----:B------:R-:W-:Y:S01]  /*8cf0*/  SHF.R.U32.HI R3, RZ, R18, R3 ;  /* 0x00000012ff037219 */ /* 0x000fe20000011603 */
[----:B------:R-:W-:Y:S01]  /*8d00*/  FMUL R6, R6, UR4 ;  /* 0x0000000406067c20 */ /* 0x000fe20008400000 */
[----:B------:R-:W-:-:S03]  /*8d10*/  ISETP.NE.AND.EX P0, PT, R21, RZ, PT, P0 ;  /* 0x000000ff1500720c */ /* 0x000fc60003f05300 */
[----:B------:R-:W1:Y:S01]  /*8d20*/  LDC R17, c[0x0][0x148] ;  /* 0x00005200ff117b82 */ /* 0x000e620000000800 */
[----:B--2---:R-:W-:Y:S01]  /*8d30*/  IMAD R18, R11, R5, R2 ;  /* 0x000000050b127224 */ /* 0x004fe200078e0202 */
[----:B------:R2:W3:Y:S06]  /*8d40*/  F2I.U32.TRUNC.NTZ R15, R6 ;  /* 0x00000006000f7305 */ /* 0x0004ec000020f000 */
[----:B------:R-:W1:Y:S01]  /*8d50*/  LDC R16, c[0x0][0x600] ;  /* 0x00018000ff107b82 */ /* 0x000e620000000800 */
[-CC-:B----4-:R-:W-:Y:S02]  /*8d60*/  SHF.R.U64 R13, R10, R14.reuse, R3.reuse ;  /* 0x0000000e0a0d7219 */ /* 0x190fe40000001203 */
[----:B------:R-:W-:Y:S01]  /*8d70*/  SHF.R.U32.HI R2, RZ, R14, R3 ;  /* 0x0000000eff027219 */ /* 0x000fe20000011603 */
[----:B------:R-:W-:-:S04]  /*8d80*/  IMAD.MOV.U32 R14, RZ, RZ, -0x1 ;  /* 0xffffffffff0e7424 */ /* 0x000fc800078e00ff */
[----:B------:R-:W4:Y:S01]  /*8d90*/  LDC R22, c[0x0][0x648] ;  /* 0x00019200ff167b82 */ /* 0x000f220000000800 */
[-C--:B0-----:R-:W-:Y:S02]  /*8da0*/  SHF.L.U32 R5, R14, R19.reuse, RZ ;  /* 0x000000130e057219 */ /* 0x081fe400000006ff */
[-CC-:B------:R-:W-:Y:S02]  /*8db0*/  SHF.R.U64 R14, R13, R19.reuse, R2.reuse ;  /* 0x000000130d0e7219 */ /* 0x180fe40000001202 */
[-C--:B------:R-:W-:Y:S02]  /*8dc0*/  SHF.R.U32.HI R3, RZ, R19.reuse, R2 ;  /* 0x00000013ff037219 */ /* 0x080fe40000011602 */
[----:B------:R-:W-:Y:S01]  /*8dd0*/  SHF.L.U32 R19, R8, R19, RZ ;  /* 0x0000001308137219 */ /* 0x000fe200000006ff */
[----:B------:R-:W0:Y:S01]  /*8de0*/  LDC R23, c[0x0][0x638] ;  /* 0x00018e00ff177b82 */ /* 0x000e220000000800 */
[----:B------:R-:W-:Y:S01]  /*8df0*/  LOP3.LUT R24, RZ, R5, RZ, 0x33, !PT ;  /* 0x00000005ff187212 */ /* 0x000fe200078e33ff */
[----:B------:R-:W-:-:S06]  /*8e00*/  IMAD.MOV.U32 R2, RZ, RZ, R14 ;  /* 0x000000ffff027224 */ /* 0x000fcc00078e000e */
[----:B------:R-:W0:Y:S01]  /*8e10*/  LDC R25, c[0x0][0x610] ;  /* 0x00018400ff197b82 */ /* 0x000e220000000800 */
[----:B--23--:R-:W-:Y:S05]  /*8e20*/  @!P0 BRA `(.L_x_172) ;  /* 0x0000000000288947 */ /* 0x00cfea0003800000 */
[----:B------:R-:W2:Y:S02]  /*8e30*/  LDC R5, c[0x0][0x64c] ;  /* 0x00019300ff057b82 */ /* 0x000ea40000000800 */
[----:B--2---:R-:W-:-:S05]  /*8e40*/  IADD3 R5, P0, R14, R5, RZ ;  /* 0x000000050e057210 */ /* 0x004fca0007f1e0ff */
        /* <DEDUP_REMOVED lines=8> */
.L_x_172:
[----:B------:R-:W2:Y:S01]  /*8ed0*/  LDC R5, c[0x0][0x65c] ;  /* 0x00019700ff057b82 */ /* 0x000ea20000000800 */
[----:B------:R3:W-:Y:S01]  /*8ee0*/  STL [R1+0x24], R12 ;  /* 0x0000240c01007387 */ /* 0x0007e20000100800 */
[----:B----4-:R-:W-:Y:S01]  /*8ef0*/  SHF.R.U64 R3, R2, R22, R3 ;  /* 0x0000001602037219 */ /* 0x010fe20000001203 */
[----:B------:R-:W-:Y:S01]  /*8f00*/  IMAD.MOV R15, RZ, RZ, -R15 ;  /* 0x000000ffff0f7224 */ /* 0x000fe200078e0a0f */
[----:B------:R-:W-:Y:S01]  /*8f10*/  LOP3.LUT R2, R13, R24, RZ, 0xc0, !PT ;  /* 0x000000180d027212 */ /* 0x000fe200078ec0ff */
[----:B-1----:R-:W-:Y:S01]  /*8f20*/  VIADD R7, R16, 0xffffffff ;  /* 0xffffffff10077836 */ /* 0x002fe20000000000 */
[----:B--2---:R-:W-:Y:S01]  /*8f30*/  ISETP.NE.AND P0, PT, R5, 0x1, PT ;  /* 0x000000010500780c */ /* 0x004fe20003f05270 */
[----:B------:R-:W-:-:S12]  /*8f40*/  IMAD.MOV R5, RZ, RZ, -R3 ;  /* 0x000000ffff057224 */ /* 0x000fd800078e0a03 */
[----:B------:R-:W-:Y:S02]  /*8f50*/  @P0 IMAD R18, R17, R15, R4 ;  /* 0x0000000f11120224 */ /* 0x000fe400078e0204 */
[----:B------:R-:W-:Y:S01]  /*8f60*/  IMAD R17, R19, R3, R2 ;  /* 0x0000000313117224 */ /* 0x000fe200078e0202 */
[----:B------:R-:W-:Y:S01]  /*8f70*/  LOP3.LUT R3, R10, R7, RZ, 0xc0, !PT ;  /* 0x000000070a037212 */ /* 0x000fe200078ec0ff */
[----:B0-----:R-:W-:Y:S02]  /*8f80*/  IMAD R2, R5, R23, R14 ;  /* 0x0000001705027224 */ /* 0x001fe400078e020e */
[----:B------:R-:W-:Y:S02]  /*8f90*/  IMAD R17, R17, R25, R18 ;  /* 0x0000001911117224 */ /* 0x000fe400078e0212 */
[----:B------:R-:W-:Y:S02]  /*8fa0*/  IMAD R2, R2, R16, R3 ;  /* 0x0000001002027224 */ /* 0x000fe400078e0203 */
[----:B------:R-:W-:-:S03]  /*8fb0*/  IMAD.MOV.U32 R5, RZ, RZ, 0x1 ;  /* 0x00000001ff057424 */ /* 0x000fc600078e00ff */
[----:B------:R-:W-:Y:S02]  /*8fc0*/  SEL R16, R2, R17, !P0 ;  /* 0x0000001102107207 */ /* 0x000fe40004000000 */
[----:B---3--:R-:W-:-:S07]  /*8fd0*/  SEL R17, R17, R2, !P0 ;  /* 0x0000000211117207 */ /* 0x008fce0004000000 */
.L_x_170:
[----:B------:R-:W-:-:S08]  /*8fe0*/  NOP ;  /* 0x0000000000007918 */ /* 0x000fd00000000000 */
[----:B------:R-:W0:-:S00]  /*8ff0*/  USETMAXREG.DEALLOC.CTAPOOL 0x28 ;  /* 0x00000028000079c8 */ /* 0x000e0000080e0500 */
[----:B0-----:R-:W-:-:S13]  /*9000*/  ISETP.NE.AND P0, PT, R0, RZ, PT ;  /* 0x000000ff0000720c */ /* 0x001fda0003f05270 */
[----:B------:R-:W-:Y:S05]  /*9010*/  @P0 EXIT ;  /* 0x000000000000094d */ /* 0x000fea0003800000 */
[----:B------:R-:W-:Y:S01]  /*9020*/  IMAD.MOV.U32 R0, RZ, RZ, 0x1 ;  /* 0x00000001ff007424 */ /* 0x000fe200078e00ff */
[----:B------:R0:W-:Y:S01]  /*9030*/  STL [R1+0x48], RZ ;  /* 0x000048ff01007387 */ /* 0x0001e20000100800 */
[----:B------:R-:W-:-:S03]  /*9040*/  LOP3.LUT P0, RZ, R5, 0xff, RZ, 0xc0, !PT ;  /* 0x000000ff05ff7812 */ /* 0x000fc6000780c0ff */
[----:B------:R0:W-:Y:S10]  /*9050*/  STL [R1+0x40], R0 ;  /* 0x0000400001007387 */ /* 0x0001f40000100800 */
[----:B0-----:R-:W-:Y:S05]  /*9060*/  @!P0 BRA `(.L_x_173) ;  /* 0x00000020008c8947 */ /* 0x001fea0003800000 */
[----:B------:R-:W2:Y:S01]  /*9070*/  LDL R2, [R1+0x30] ;  /* 0x0000300001027983 */ /* 0x000ea20000100800 */
[----:B------:R-:W0:Y:S01]  /*9080*/  LDC R0, c[0x0][0x28c] ;  /* 0x0000a300ff007b82 */ /* 0x000e220000000800 */
[----:B------:R-:W-:Y:S01]  /*9090*/  ULDC UR41, c[0x0][0x658] ;  /* 0x0001960000297ab9 */ /* 0x000fe20000000800 */
[----:B------:R-:W-:Y:S01]  /*90a0*/  ULDC UR40, c[0x0][0x600] ;  /* 0x0001800000287ab9 */ /* 0x000fe20000000800 */
[----:B------:R-:W3:Y:S01]  /*90b0*/  LDL.LU R4, [R1+0x28] ;  /* 0x0000280001047983 */ /* 0x000ee20000300800 */
[----:B------:R-:W-:Y:S01]  /*90c0*/  UMOV UR5, 0xffffffff ;  /* 0xffffffff00057882 */ /* 0x000fe20000000000 */
[----:B------:R-:W-:Y:S01]  /*90d0*/  ULDC UR4, c[0x0][0xc] ;  /* 0x0000030000047ab9 */ /* 0x000fe20000000800 */
[----:B------:R-:W-:Y:S01]  /*90e0*/  USHF.L.U32 UR42, UR5, UR41, URZ ;  /* 0x00000029052a7299 */ /* 0x000fe2000800063f */
[----:B------:R-:W1:Y:S01]  /*90f0*/  S2R R6, SR_TID.X ;  /* 0x0000000000067919 */ /* 0x000e620000002100 */
[----:B------:R-:W-:Y:S01]  /*9100*/  UMOV UR6, 0x1 ;  /* 0x0000000100067882 */ /* 0x000fe20000000000 */
[----:B------:R-:W-:Y:S01]  /*9110*/  ULDC UR5, c[0x0][0x10] ;  /* 0x0000040000057ab9 */ /* 0x000fe20000000800 */
[----:B------:R-:W-:Y:S01]  /*9120*/  USHF.L.U32 UR41, UR6, UR41, URZ ;  /* 0x0000002906297299 */ /* 0x000fe2000800063f */
[----:B------:R-:W-:Y:S01]  /*9130*/  BSSY B7, `(.L_x_173) ;  /* 0x0000216000077945 */ /* 0x000fe20003800000 */
[----:B------:R-:W-:Y:S01]  /*9140*/  UIMAD.WIDE.U32 UR4, UR4, UR5, URZ ;  /* 0x00000005040472a5 */ /* 0x000fe2000f8e003f */
[----:B------:R-:W-:Y:S01]  /*9150*/  ULDC UR6, c[0x0][0x14] ;  /* 0x0000050000067ab9 */ /* 0x000fe20000000800 */
[----:B------:R-:W-:-:S02]  /*9160*/  UIADD3 UR40, UR40, -0x1, URZ ;  /* 0xffffffff28287890 */ /* 0x000fc4000fffe03f */
[----:B------:R-:W-:Y:S02]  /*9170*/  UIMAD.WIDE.U32 UR38, UR4, UR6, URZ ;  /* 0x00000006042672a5 */ /* 0x000fe4000f8e003f */
[----:B------:R-:W-:Y:S02]  /*9180*/  UIMAD UR43, UR5, UR6, URZ ;  /* 0x00000006052b72a4 */ /* 0x000fe4000f8e023f */
[----:B------:R-:W-:Y:S02]  /*9190*/  ULOP3.LUT UR42, URZ, UR42, URZ, 0x33, !UPT ;  /* 0x0000002a3f2a7292 */ /* 0x000fe4000f8e333f */
[----:B------:R-:W-:Y:S01]  /*91a0*/  UIADD3 UR43, UR39, UR43, URZ ;  /* 0x0000002b272b7290 */ /* 0x000fe2000fffe03f */
[----:B0-----:R-:W-:Y:S01]  /*91b0*/  VIADD R0, R0, 0x1f ;  /* 0x0000001f00007836 */ /* 0x001fe20000000000 */
[----:B------:R-:W-:-:S04]  /*91c0*/  ULDC.64 UR36, c[0x0][0x198] ;  /* 0x0000660000247ab9 */ /* 0x000fc80000000a00 */
[----:B------:R-:W-:-:S04]  /*91d0*/  SHF.R.S32.HI R3, RZ, 0x1f, R0 ;  /* 0x0000001fff037819 */ /* 0x000fc80000011400 */
[----:B------:R-:W-:Y:S01]  /*91e0*/  LEA.HI R3, R3, R0, RZ, 0x5 ;  /* 0x0000000003037211 */ /* 0x000fe200078f28ff */
[----:B------:R-:W-:Y:S01]  /*91f0*/  IMAD.MOV.U32 R0, RZ, RZ, 0x1 ;  /* 0x00000001ff007424 */ /* 0x000fe200078e00ff */
[C---:B-1----:R-:W-:Y:S02]  /*9200*/  LOP3.LUT P1, RZ, R6.reuse, 0x7f, RZ, 0xc0, !PT ;  /* 0x0000007f06ff7812 */ /* 0x042fe4000782c0ff */
[----:B------:R-:W-:-:S04]  /*9210*/  LOP3.LUT P0, RZ, R6, 0x1f, RZ, 0xc0, !PT ;  /* 0x0000001f06ff7812 */ /* 0x000fc8000780c0ff */
[----:B------:R-:W-:Y:S02]  /*9220*/  PLOP3.LUT P0, PT, P0, P1, PT, 0x8a, 0x0 ;  /* 0x000000000000781c */ /* 0x000fe40000703172 */
[----:B--2---:R-:W-:Y:S02]  /*9230*/  LOP3.LUT R2, R2, 0x2, RZ, 0xfc, !PT ;  /* 0x0000000202027812 */ /* 0x004fe400078efcff */
[----:B---3--:R-:W-:-:S03]  /*9240*/  LOP3.LUT R4, R4, 0xfffffffd, RZ, 0xc0, !PT ;  /* 0xfffffffd04047812 */ /* 0x008fc600078ec0ff */
[----:B------:R0:W-:Y:S01]  /*9250*/  STL [R1+0x2c], R2 ;  /* 0x00002c0201007387 */ /* 0x0001e20000100800 */
[----:B------:R-:W-:-:S04]  /*9260*/  @P1 LOP3.LUT R4, R4, 0x2, RZ, 0xfc, !PT ;  /* 0x0000000204041812 */ /* 0x000fc800078efcff */
[----:B------:R-:W-:Y:S02]  /*9270*/  LOP3.LUT R4, R4, 0xfffffffe, RZ, 0xc0, !PT ;  /* 0xfffffffe04047812 */ /* 0x000fe400078ec0ff */
[--C-:B0-----:R-:W-:Y:S02]  /*9280*/  SHF.R.S32.HI R2, RZ, 0x5, R3.reuse ;  /* 0x00000005ff027819 */ /* 0x101fe40000011403 */
[----:B------:R-:W-:Y:S02]  /*9290*/  @P0 LOP3.LUT R4, R4, 0x1, RZ, 0xfc, !PT ;  /* 0x0000000104040812 */ /* 0x000fe400078efcff */
[----:B------:R-:W-:Y:S01]  /*92a0*/  PRMT R3, R0, 0x7610, R3 ;  /* 0x0000761000037816 */ /* 0x000fe20000000003 */
[----:B------:R-:W-:Y:S02]  /*92b0*/  VIADD R0, R2, 0x1 ;  /* 0x0000000102007836 */ /* 0x000fe40000000000 */
[----:B------:R0:W-:Y:S04]  /*92c0*/  STL [R1+0x28], R4 ;  /* 0x0000280401007387 */ /* 0x0001e80000100800 */
[----:B------:R1:W-:Y:S01]  /*92d0*/  STL [R1+0x44], R2 ;  /* 0x0000440201007387 */ /* 0x0003e20000100800 */
[----:B0-----:R-:W-:-:S05]  /*92e0*/  IMAD.MOV.U32 R4, RZ, RZ, 0x1 ;  /* 0x00000001ff047424 */ /* 0x001fca00078e00ff */
[----:B------:R1:W-:Y:S04]  /*92f0*/  STL [R1+0x40], R4 ;  /* 0x0000400401007387 */ /* 0x0003e80000100800 */
[----:B------:R1:W-:Y:S04]  /*9300*/  STL [R1+0x48], RZ ;  /* 0x000048ff01007387 */ /* 0x0003e80000100800 */
[----:B------:R1:W-:Y:S04]  /*9310*/  STL.S16 [R1+0x4c], R3 ;  /* 0x00004c0301007387 */ /* 0x0003e80000100600 */
[----:B------:R1:W-:Y:S02]  /*9320*/  STL [R1+0x50], R0 ;  /* 0x0000500001007387 */ /* 0x0003e40000100800 */
.L_x_187:
[----:B------:R-:W-:-:S03]  /*9330*/  UMOV UR4, 0xffffffff ;  /* 0xffffffff00047882 */ /* 0x000fc60000000000 */
[----:B-1----:R-:W-:Y:S05]  /*9340*/  BRA.DIV UR4, `(.L_x_174) ;  /* 0x0000002604f47947 */ /* 0x002fea000b800000 */
[----:B------:R-:W-:-:S13]  /*9350*/  ELECT P6, URZ, PT ;  /* 0x00000000003f782f */ /* 0x000fda00038c0000 */
.L_x_209:
[----:B------:R-:W-:Y:S04]  /*9360*/  BSSY B6, `(.L_x_175) ;  /* 0x0000171000067945 */ /* 0x000fe80003800000 */
[----:B------:R-:W-:Y:S05]  /*9370*/  @!P6 BRA `(.L_x_176) ;  /* 0x0000001400bce947 */ /* 0x000fea0003800000 */
[----:B-1----:R-:W0:Y:S01]  /*9380*/  S2R R3, SR_CgaCtaId ;  /* 0x0000000000037919 */ /* 0x002e220000008800 */
[----:B------:R-:W-:-:S04]  /*9390*/  MOV R0, 0x400 ;  /* 0x0000040000007802 */ /* 0x000fc80000000f00 */
[----:B0-----:R-:W-:-:S05]  /*93a0*/  LEA R18, R3, R0, 0x18 ;  /* 0x0000000003127211 */ /* 0x001fca00078ec0ff */
[----:B------:R0:W-:Y:S01]  /*93b0*/  STL [R1+0x3c], R18 ;  /* 0x00003c1201007387 */ /* 0x0001e20000100800 */
[----:B------:R-:W-:-:S05]  /*93c0*/  VIADD R0, R18, 0x200 ;  /* 0x0000020012007836 */ /* 0x000fca0000000000 */
[----:B------:R-:W-:-:S13]  /*93d0*/  LOP3.LUT P0, RZ, R0, 0x9f, RZ, 0xc0, !PT ;  /* 0x0000009f00ff7812 */ /* 0x000fda000780c0ff */
[----:B0-----:R-:W-:Y:S05]  /*93e0*/  @!P0 BRA `(.L_x_177) ;  /* 0x0000000000408947 */ /* 0x001fea0003800000 */
[----:B------:R-:W-:Y:S01]  /*93f0*/  MOV R2, 0x0 ;  /* 0x0000000000027802 */ /* 0x000fe20000000f00 */
[----:B------:R-:W-:Y:S01]  /*9400*/  ULDC.64 UR4, c[0x4][0x78] ;  /* 0x01001e0000047ab9 */ /* 0x000fe20000000a00 */
[----:B------:R-:W-:Y:S01]  /*9410*/  ULDC.64 UR6, c[0x4][0x8] ;  /* 0x0100020000067ab9 */ /* 0x000fe20000000a00 */
[----:B------:R-:W-:Y:S02]  /*9420*/  IMAD.U32 R4, RZ, RZ, UR4 ;  /* 0x00000004ff047e24 */ /* 0x000fe4000f8e00ff */
[----:B------:R-:W-:Y:S01]  /*9430*/  IMAD.U32 R5, RZ, RZ, UR5 ;  /* 0x00000005ff057e24 */ /* 0x000fe2000f8e00ff */
[----:B------:R-:W0:Y:S01]  /*9440*/  LDC.64 R2, c[0x4][R2] ;  /* 0x0100000002027b82 */ /* 0x000e220000000a00 */
[----:B------:R-:W-:Y:S01]  /*9450*/  ULDC.64 UR4, c[0x4][0x80] ;  /* 0x0100200000047ab9 */ /* 0x000fe20000000a00 */
[----:B------:R-:W-:Y:S02]  /*9460*/  IMAD.U32 R10, RZ, RZ, UR6 ;  /* 0x00000006ff0a7e24 */ /* 0x000fe4000f8e00ff */
[----:B------:R-:W-:-:S02]  /*9470*/  IMAD.U32 R6, RZ, RZ, UR4 ;  /* 0x00000004ff067e24 */ /* 0x000fc4000f8e00ff */
[----:B------:R-:W-:Y:S02]  /*9480*/  IMAD.U32 R7, RZ, RZ, UR5 ;  /* 0x00000005ff077e24 */ /* 0x000fe4000f8e00ff */
[----:B------:R-:W-:Y:S02]  /*9490*/  IMAD.U32 R11, RZ, RZ, UR7 ;  /* 0x00000007ff0b7e24 */ /* 0x000fe4000f8e00ff */
[----:B------:R-:W-:Y:S02]  /*94a0*/  IMAD.MOV.U32 R8, RZ, RZ, 0x70 ;  /* 0x00000070ff087424 */ /* 0x000fe400078e00ff */
[----:B------:R-:W-:Y:S02]  /*94b0*/  IMAD.MOV.U32 R12, RZ, RZ, 0x1 ;  /* 0x00000001ff0c7424 */ /* 0x000fe400078e00ff */
[----:B------:R-:W-:-:S07]  /*94c0*/  IMAD.MOV.U32 R13, RZ, RZ, RZ ;  /* 0x000000ffff0d7224 */ /* 0x000fce00078e00ff */
[----:B------:R-:W-:-:S07]  /*94d0*/  LEPC R20, `(.L_x_177) ;  /* 0x000000001014794e */ /* 0x000fce0000000000 */
[----:B0-----:R-:W-:Y:S05]  /*94e0*/  CALL.ABS.NOINC R2 ;  /* 0x0000000002007343 */ /* 0x001fea0003c00000 */
.L_x_177:
[----:B------:R-:W-:-:S05]  /*94f0*/  VIADD R0, R18, 0x28200 ;  /* 0x0002820012007836 */ /* 0x000fca0000000000 */
[----:B------:R-:W-:-:S13]  /*9500*/  LOP3.LUT P0, RZ, R0, 0x9f, RZ, 0xc0, !PT ;  /* 0x0000009f00ff7812 */ /* 0x000fda000780c0ff */
[----:B------:R-:W-:Y:S05]  /*9510*/  @!P0 BRA `(.L_x_178) ;  /* 0x0000000000408947 */ /* 0x000fea0003800000 */
        /* <DEDUP_REMOVED lines=16> */
.L_x_178:
[----:B------:R-:W0:Y:S02]  /*9620*/  LDC R0, c[0x0][0x28c] ;  /* 0x0000a300ff007b82 */ /* 0x000e240000000800 */
[----:B0-----:R-:W-:-:S13]  /*9630*/  ISETP.GE.AND P0, PT, R0, 0x1, PT ;  /* 0x000000010000780c */ /* 0x001fda0003f06270 */
[----:B------:R-:W-:Y:S05]  /*9640*/  @!P0 BRA `(.L_x_176) ;  /* 0x0000001400088947 */ /* 0x000fea0003800000 */
[----:B------:R-:W-:Y:S01]  /*9650*/  IMAD.SHL.U32 R0, R17, 0x100, RZ ;  /* 0x0000010011007824 */ /* 0x000fe200078e00ff */
[----:B------:R0:W5:Y:S01]  /*9660*/  LDL R4, [R1+0x50] ;  /* 0x0000500001047983 */ /* 0x0001620000100800 */
[----:B------:R-:W-:Y:S02]  /*9670*/  IMAD.SHL.U32 R2, R16, 0x40, RZ ;  /* 0x0000004010027824 */ /* 0x000fe400078e00ff */
[C---:B------:R-:W-:Y:S01]  /*9680*/  VIADD R7, R0.reuse, 0x8 ;  /* 0x0000000800077836 */ /* 0x040fe20000000000 */
[----:B------:R0:W5:Y:S01]  /*9690*/  LDL R5, [R1+0x40] ;  /* 0x0000400001057983 */ /* 0x0001620000100800 */
[C---:B------:R-:W-:Y:S02]  /*96a0*/  VIADD R8, R0.reuse, 0x10 ;  /* 0x0000001000087836 */ /* 0x040fe40000000000 */
[----:B------:R-:W-:Y:S01]  /*96b0*/  VIADD R9, R0, 0x18 ;  /* 0x0000001800097836 */ /* 0x000fe20000000000 */
[----:B------:R0:W5:Y:S01]  /*96c0*/  LDL R6, [R1+0x48] ;  /* 0x0000480001067983 */ /* 0x0001620000100800 */
[----:B------:R-:W-:-:S03]  /*96d0*/  IMAD.MOV.U32 R3, RZ, RZ, RZ ;  /* 0x000000ffff037224 */ /* 0x000fc600078e00ff */
[----:B------:R1:W-:Y:S04]  /*96e0*/  STL [R1+0x20], R7 ;  /* 0x0000200701007387 */ /* 0x0003e80000100800 */
[----:B------:R2:W-:Y:S04]  /*96f0*/  STL [R1+0x1c], R8 ;  /* 0x00001c0801007387 */ /* 0x0005e80000100800 */
[----:B------:R3:W-:Y:S01]  /*9700*/  STL [R1+0x18], R9 ;  /* 0x0000180901007387 */ /* 0x0007e20000100800 */
[C---:B-1----:R-:W-:Y:S02]  /*9710*/  VIADD R7, R0.reuse, 0x20 ;  /* 0x0000002000077836 */ /* 0x042fe40000000000 */
[----:B--2---:R-:W-:-:S03]  /*9720*/  VIADD R8, R0, 0x28 ;  /* 0x0000002800087836 */ /* 0x004fc60000000000 */
[----:B------:R1:W-:Y:S01]  /*9730*/  STL [R1+0x14], R7 ;  /* 0x0000140701007387 */ /* 0x0003e20000100800 */
[----:B---3--:R-:W-:-:S03]  /*9740*/  VIADD R9, R0, 0x30 ;  /* 0x0000003000097836 */ /* 0x008fc60000000000 */
[----:B------:R2:W-:Y:S04]  /*9750*/  STL [R1+0x10], R8 ;  /* 0x0000100801007387 */ /* 0x0005e80000100800 */
[----:B------:R3:W-:Y:S01]  /*9760*/  STL [R1+0xc], R9 ;  /* 0x00000c0901007387 */ /* 0x0007e20000100800 */
[C---:B-1----:R-:W-:Y:S02]  /*9770*/  VIADD R7, R0.reuse, 0x38 ;  /* 0x0000003800077836 */ /* 0x042fe40000000000 */
[----:B--2---:R-:W-:-:S03]  /*9780*/  VIADD R8, R0, 0x40 ;  /* 0x0000004000087836 */ /* 0x004fc60000000000 */
[----:B------:R1:W-:Y:S01]  /*9790*/  STL [R1+0x8], R7 ;  /* 0x0000080701007387 */ /* 0x0003e20000100800 */
[----:B---3--:R-:W-:-:S03]  /*97a0*/  VIADD R9, R0, 0x48 ;  /* 0x0000004800097836 */ /* 0x008fc60000000000 */
[----:B------:R2:W-:Y:S01]  /*97b0*/  STL [R1+0x4], R8 ;  /* 0x0000040801007387 */ /* 0x0005e20000100800 */
[C---:B------:R-:W-:Y:S02]  /*97c0*/  VIADD R10, R0.reuse, 0x68 ;  /* 0x00000068000a7836 */ /* 0x040fe40000000000 */
[C---:B------:R-:W-:Y:S01]  /*97d0*/  VIADD R11, R0.reuse, 0x70 ;  /* 0x00000070000b7836 */ /* 0x040fe20000000000 */
[----:B------:R3:W-:Y:S01]  /*97e0*/  STL [R1], R9 ;  /* 0x0000000901007387 */ /* 0x0007e20000100800 */
[C---:B------:R-:W-:Y:S02]  /*97f0*/  VIADD R12, R0.reuse, 0x78 ;  /* 0x00000078000c7836 */ /* 0x040fe40000000000 */
[C---:B-1----:R-:W-:Y:S02]  /*9800*/  VIADD R7, R0.reuse, 0x50 ;  /* 0x0000005000077836 */ /* 0x042fe40000000000 */
[C---:B------:R-:W-:Y:S02]  /*9810*/  VIADD R13, R0.reuse, 0x80 ;  /* 0x00000080000d7836 */ /* 0x040fe40000000000 */
[----:B--2---:R-:W-:-:S02]  /*9820*/  VIADD R8, R0, 0x58 ;  /* 0x0000005800087836 */ /* 0x004fc40000000000 */
[C---:B------:R-:W-:Y:S02]  /*9830*/  VIADD R14, R0.reuse, 0x88 ;  /* 0x00000088000e7836 */ /* 0x040fe40000000000 */
[C---:B---3--:R-:W-:Y:S02]  /*9840*/  VIADD R9, R0.reuse, 0x60 ;  /* 0x0000006000097836 */ /* 0x048fe40000000000 */
[C---:B------:R-:W-:Y:S02]  /*9850*/  VIADD R15, R0.reuse, 0x90 ;  /* 0x00000090000f7836 */ /* 0x040fe40000000000 */
[C---:B------:R-:W-:Y:S02]  /*9860*/  VIADD R16, R0.reuse, 0x98 ;  /* 0x0000009800107836 */ /* 0x040fe40000000000 */
[C---:B------:R-:W-:Y:S02]  /*9870*/  VIADD R17, R0.reuse, 0xa0 ;  /* 0x000000a000117836 */ /* 0x040fe40000000000 */
[----:B------:R-:W-:-:S02]  /*9880*/  VIADD R18, R0, 0xa8 ;  /* 0x000000a800127836 */ /* 0x000fc40000000000 */
[C---:B------:R-:W-:Y:S02]  /*9890*/  VIADD R19, R0.reuse, 0xb0 ;  /* 0x000000b000137836 */ /* 0x040fe40000000000 */
[C---:B------:R-:W-:Y:S02]  /*98a0*/  VIADD R20, R0.reuse, 0xb8 ;  /* 0x000000b800147836 */ /* 0x040fe40000000000 */
[C---:B------:R-:W-:Y:S02]  /*98b0*/  VIADD R21, R0.reuse, 0xc0 ;  /* 0x000000c000157836 */ /* 0x040fe40000000000 */
[C---:B------:R-:W-:Y:S02]  /*98c0*/  VIADD R22, R0.reuse, 0xc8 ;  /* 0x000000c800167836 */ /* 0x040fe40000000000 */
[C---:B------:R-:W-:Y:S02]  /*98d0*/  VIADD R23, R0.reuse, 0xd0 ;  /* 0x000000d000177836 */ /* 0x040fe40000000000 */
[----:B------:R-:W-:-:S02]  /*98e0*/  VIADD R24, R0, 0xd8 ;  /* 0x000000d800187836 */ /* 0x000fc40000000000 */
[C---:B------:R-:W-:Y:S02]  /*98f0*/  VIADD R25, R0.reuse, 0xe0 ;  /* 0x000000e000197836 */ /* 0x040fe40000000000 */
[C---:B------:R-:W-:Y:S02]  /*9900*/  VIADD R26, R0.reuse, 0xe8 ;  /* 0x000000e8001a7836 */ /* 0x040fe40000000000 */
[C---:B------:R-:W-:Y:S02]  /*9910*/  VIADD R27, R0.reuse, 0xf0 ;  /* 0x000000f0001b7836 */ /* 0x040fe40000000000 */
[----:B------:R-:W-:Y:S02]  /*9920*/  VIADD R28, R0, 0xf8 ;  /* 0x000000f8001c7836 */ /* 0x000fe40000000000 */
[C---:B------:R-:W-:Y:S02]  /*9930*/  VIADD R29, R2.reuse, 0x8 ;  /* 0x00000008021d7836 */ /* 0x040fe40000000000 */
[----:B------:R-:W-:-:S02]  /*9940*/  VIADD R30, R2, 0x10 ;  /* 0x00000010021e7836 */ /* 0x000fc40000000000 */
[C---:B------:R-:W-:Y:S02]  /*9950*/  VIADD R31, R2.reuse, 0x18 ;  /* 0x00000018021f7836 */ /* 0x040fe40000000000 */
[C---:B------:R-:W-:Y:S02]  /*9960*/  VIADD R32, R2.reuse, 0x20 ;  /* 0x0000002002207836 */ /* 0x040fe40000000000 */
[C---:B------:R-:W-:Y:S02]  /*9970*/  VIADD R33, R2.reuse, 0x28 ;  /* 0x0000002802217836 */ /* 0x040fe40000000000 */
[C---:B------:R-:W-:Y:S02]  /*9980*/  VIADD R34, R2.reuse, 0x30 ;  /* 0x0000003002227836 */ /* 0x040fe40000000000 */
[----:B0-----:R-:W-:-:S07]  /*9990*/  VIADD R35, R2, 0x38 ;  /* 0x0000003802237836 */ /* 0x001fce0000000000 */
.L_x_182:
[----:B------:R0:W-:Y:S04]  /*99a0*/  STL [R1+0x54], R0 ;  /* 0x0000540001007387 */ /* 0x0001e80000100800 */
[----:B0-----:R-:W2:Y:S01]  /*99b0*/  LDL R0, [R1+0x3c] ;  /* 0x00003c0001007983 */ /* 0x001ea20000100800 */
[----:B-----5:R-:W-:Y:S01]  /*99c0*/  SHF.L.U32 R37, R5, 0x1f, RZ ;  /* 0x0000001f05257819 */ /* 0x020fe200000006ff */
[----:B--2---:R-:W-:Y:S02]  /*99d0*/  IMAD R36, R6, 0x8, R0 ;  /* 0x0000000806247824 */ /* 0x004fe400078e0200 */
[----:B------:R0:W5:Y:S02]  /*99e0*/  LDL.LU R0, [R1+0x54] ;  /* 0x0000540001007983 */ /* 0x0001640000300800 */
[----:B------:R-:W1:Y:S02]  /*99f0*/  SYNCS.PHASECHK.TRANS64.TRYWAIT P0, [R36+URZ+0x28], R37 ;  /* 0x00002825240075a7 */ /* 0x000e64000800017f */
[----:B01----:R-:W-:Y:S05]  /*9a00*/  @!P0 BRA `(.L_x_179) ;  /* 0x0000002000648947 */ /* 0x003fea0003800000 */
.L_x_210:
[----:B------:R1:W-:Y:S04]  /*9a10*/  STL [R1+0x58], R2 ;  /* 0x0000580201007387 */ /* 0x0003e80000100800 */
[----:B-----5:R2:W-:Y:S01]  /*9a20*/  STL [R1+0x54], R0 ;  /* 0x0000540001007387 */ /* 0x0205e20000100800 */
[----:B-1----:R-:W1:Y:S03]  /*9a30*/  S2R R2, SR_TID.X ;  /* 0x0000000000027919 */ /* 0x002e660000002100 */
[----:B--2---:R-:W2:Y:S01]  /*9a40*/  LDL R0, [R1+0x2c] ;  /* 0x00002c0001007983 */ /* 0x004ea20000100800 */
[----:B-1----:R-:W-:-:S03]  /*9a50*/  LOP3.LUT P0, RZ, R2, 0x7f, RZ, 0xc0, !PT ;  /* 0x0000007f02ff7812 */ /* 0x002fc6000780c0ff */
[----:B------:R1:W5:Y:S10]  /*9a60*/  LDL.LU R2, [R1+0x58] ;  /* 0x0000580001027983 */ /* 0x0003740000300800 */
[----:B0-----:R-:W0:Y:S02]  /*9a70*/  @!P0 LDC R37, c[0x0][0x500] ;  /* 0x00014000ff258b82 */ /* 0x001e240000000800 */
[----:B0-----:R2:W-:Y:S02]  /*9a80*/  @!P0 SYNCS.ARRIVE.TRANS64 RZ, [R36+URZ], R37 ;  /* 0x0000002524ff89a7 */ /* 0x0015e4000800003f */
[----:B--2---:R-:W-:-:S02]  /*9a90*/  PRMT R37, R0, 0x9910, RZ ;  /* 0x0000991000257816 */ /* 0x004fc400000000ff */
[----:B------:R1:W5:Y:S02]  /*9aa0*/  LDL.LU R0, [R1+0x54] ;  /* 0x0000540001007983 */ /* 0x0003640000300800 */
[----:B------:R-:W-:-:S13]  /*9ab0*/  ISETP.NE.AND P0, PT, R37, 0x2, PT ;  /* 0x000000022500780c */ /* 0x000fda0003f05270 */
[----:B-1----:R-:W-:Y:S05]  /*9ac0*/  @P0 BRA `(.L_x_180) ;  /* 0x0000000000040947 */ /* 0x002fea0003800000 */
[----:B------:R-:W-:Y:S01]  /*9ad0*/  BPT.TRAP 0x1 ;  /* 0x000000040000795c */ /* 0x000fe20000300000 */
.L_x_180:
[----:B-----5:R0:W-:Y:S04]  /*9ae0*/  STL [R1+0x54], R0 ;  /* 0x0000540001007387 */ /* 0x0201e80000100800 */
[----:B0-----:R-:W2:Y:S02]  /*9af0*/  LDL R0, [R1+0x28] ;  /* 0x0000280001007983 */ /* 0x001ea40000100800 */
[----:B--2---:R-:W-:Y:S02]  /*9b00*/  LOP3.LUT P0, RZ, R0, 0x1, RZ, 0xc0, !PT ;  /* 0x0000000100ff7812 */ /* 0x004fe4000780c0ff */
[----:B------:R0:W5:Y:S11]  /*9b10*/  LDL.LU R0, [R1+0x54] ;  /* 0x0000540001007983 */ /* 0x0001760000300800 */
[----:B0-----:R-:W-:Y:S05]  /*9b20*/  @P0 BRA `(.L_x_181) ;  /* 0x0000000000040947 */ /* 0x001fea0003800000 */
[----:B------:R-:W-:Y:S01]  /*9b30*/  BPT.TRAP 0x1 ;  /* 0x000000040000795c */ /* 0x000fe20000300000 */
.L_x_181:
[----:B------:R0:W-:Y:S04]  /*9b40*/  STL [R1+0x68], R32 ;  /* 0x0000682001007387 */ /* 0x0001e80000100800 */
[----:B0-----:R-:W2:Y:S04]  /*9b50*/  LDL R32, [R1+0x20] ;  /* 0x0000200001207983 */ /* 0x001ea80000100800 */
[----:B------:R0:W-:Y:S04]  /*9b60*/  STL [R1+0x64], R33 ;  /* 0x0000642101007387 */ /* 0x0001e80000100800 */
[----:B0-----:R-:W3:Y:S04]  /*9b70*/  LDL R33, [R1+0x24] ;  /* 0x0000240001217983 */ /* 0x001ee80000100800 */
[----:B------:R0:W-:Y:S04]  /*9b80*/  STL [R1+0x60], R34 ;  /* 0x0000602201007387 */ /* 0x0001e80000100800 */
[----:B0-----:R-:W4:Y:S04]  /*9b90*/  LDL R34, [R1+0x1c] ;  /* 0x00001c0001227983 */ /* 0x001f280000100800 */
[----:B------:R0:W-:Y:S04]  /*9ba0*/  STL [R1+0x5c], R35 ;  /* 0x00005c2301007387 */ /* 0x0001e80000100800 */
[----:B0-----:R-:W4:Y:S04]  /*9bb0*/  LDL R35, [R1+0x18] ;  /* 0x0000180001237983 */ /* 0x001f280000100800 */
[----:B------:R0:W-:Y:S04]  /*9bc0*/  STL [R1+0x58], R4 ;  /* 0x0000580401007387 */ /* 0x0001e80000100800 */
[----:B0-----:R-:W2:Y:S01]  /*9bd0*/  LDL R4, [R1+0x3c] ;  /* 0x00003c0001047983 */ /* 0x001ea20000100800 */
[----:B------:R-:W-:-:S03]  /*9be0*/  R2UR UR9, R36 ;  /* 0x00000000240972ca */ /* 0x000fc600000e0000 */
[----:B------:R0:W-:Y:S04]  /*9bf0*/  STL [R1+0x54], R5 ;  /* 0x0000540501007387 */ /* 0x0001e80000100800 */
[----:B0-----:R-:W4:Y:S01]  /*9c00*/  LDL R5, [R1+0x14] ;  /* 0x0000140001057983 */ /* 0x001f220000100800 */
[----:B--2---:R-:W-:-:S05]  /*9c10*/  IMAD R36, R6, 0x8000, R4 ;  /* 0x0000800006247824 */ /* 0x004fca00078e0204 */
[----:B------:R-:W-:Y:S01]  /*9c20*/  R2UR UR16, R36 ;  /* 0x00000000241072ca */ /* 0x000fe200000e0000 */
[----:B------:R-:W-:Y:S02]  /*9c30*/  IMAD R36, R6, 0x2000, R4 ;  /* 0x0000200006247824 */ /* 0x000fe400078e0204 */
[----:B------:R-:W2:Y:S01]  /*9c40*/  LDL R4, [R1+0x10] ;  /* 0x0000100001047983 */ /* 0x000ea20000100800 */
[----:B------:R-:W-:Y:S02]  /*9c50*/  R2UR UR20, R32 ;  /* 0x00000000201472ca */ /* 0x000fe400000e0000 */
[----:B---3--:R-:W-:Y:S01]  /*9c60*/  R2UR UR12, R33 ;  /* 0x00000000210c72ca */ /* 0x008fe200000e0000 */
[----:B------:R-:W3:Y:S01]  /*9c70*/  LDL.LU R32, [R1+0x68] ;  /* 0x0000680001207983 */ /* 0x000ee20000300800 */
[----:B----4-:R-:W-:Y:S02]  /*9c80*/  R2UR UR21, R34 ;  /* 0x00000000221572ca */ /* 0x010fe400000e0000 */
[----:B------:R-:W-:Y:S01]  /*9c90*/  R2UR UR22, R35 ;  /* 0x00000000231672ca */ /* 0x000fe200000e0000 */
[----:B------:R-:W4:Y:S04]  /*9ca0*/  LDL.LU R33, [R1+0x64] ;  /* 0x0000640001217983 */ /* 0x000f280000300800 */
[----:B------:R-:W3:Y:S04]  /*9cb0*/  LDL R34, [R1+0xc] ;  /* 0x00000c0001227983 */ /* 0x000ee80000100800 */
[----:B------:R-:W4:Y:S01]  /*9cc0*/  LDL R35, [R1+0x8] ;  /* 0x0000080001237983 */ /* 0x000f220000100800 */
[----:B------:R-:W-:-:S03]  /*9cd0*/  R2UR UR23, R5 ;  /* 0x00000000051772ca */ /* 0x000fc600000e0000 */
[----:B------:R-:W4:Y:S01]  /*9ce0*/  LDL R5, [R1] ;  /* 0x0000000001057983 */ /* 0x000f220000100800 */
[----:B--2---:R-:W-:-:S03]  /*9cf0*/  R2UR UR24, R4 ;  /* 0x00000000041872ca */ /* 0x004fc600000e0000 */
[----:B------:R-:W2:Y:S01]  /*9d00*/  LDL R4, [R1+0x4] ;  /* 0x0000040001047983 */ /* 0x000ea20000100800 */
[----:B-----5:R-:W-:Y:S01]  /*9d10*/  R2UR UR10, R0 ;  /* 0x00000000000a72ca */ /* 0x020fe200000e0000 */
[----:B------:R-:W-:Y:S01]  /*9d20*/  UIADD3 UR14, UP0, UR36, 0xf0, URZ ;  /* 0x000000f0240e7890 */ /* 0x000fe2000ff1e03f */
[----:B------:R-:W-:Y:S01]  /*9d30*/  R2UR UR11, R3 ;  /* 0x00000000030b72ca */ /* 0x000fe200000e0000 */
[----:B------:R-:W-:Y:S02]  /*9d40*/  UIADD3 UR8, UR16, 0x200, URZ ;  /* 0x0000020010087890 */ /* 0x000fe4000fffe03f */
[----:B------:R-:W-:Y:S02]  /*9d50*/  UIADD3.X UR15, URZ, UR37, URZ, UP0, !UPT ;  /* 0x000000253f0f7290 */ /* 0x000fe400087fe43f */
[----:B------:R-:W-:Y:S02]  /*9d60*/  UIADD3 UR17, UR16, 0x600, URZ ;  /* 0x0000060010117890 */ /* 0x000fe4000fffe03f */
[----:B------:R-:W-:Y:S01]  /*9d70*/  UIADD3 UR18, UR16, 0xa00, URZ ;  /* 0x00000a0010127890 */ /* 0x000fe2000fffe03f */
[----:B------:R-:W-:Y:S01]  /*9d80*/  UMOV UR4, 0x0 ;  /* 0x0000000000047882 */ /* 0x000fe20000000000 */
[----:B------:R-:W-:-:S04]  /*9d90*/  UMOV UR5, 0x10000000 ;  /* 0x1000000000057882 */ /* 0x000fc80000000000 */
[----:B------:R0:W-:Y:S01]  /*9da0*/  UTMALDG.3D [UR8], [UR14], desc[UR4] ;  /* 0x000004080e0075b4 */ /* 0x0001e20008011000 */
[----:B------:R-:W-:Y:S01]  /*9db0*/  UIADD3 UR19, UR16, 0xe00, URZ ;  /* 0x00000e0010137890 */ /* 0x000fe2000fffe03f */
[----:B0-----:R-:W-:Y:S01]  /*9dc0*/  UMOV UR8, UR17 ;  /* 0x0000001100087c82 */ /* 0x001fe20008000000 */
[----:B------:R-:W-:Y:S02]  /*9dd0*/  UMOV UR10, UR20 ;  /* 0x00000014000a7c82 */ /* 0x000fe40008000000 */
[----:B------:R0:W-:Y:S01]  /*9de0*/  UTMALDG.3D [UR8], [UR14], desc[UR4] ;  /* 0x000004080e0075b4 */ /* 0x0001e20008011000 */
[----:B---3--:R-:W-:Y:S02]  /*9df0*/  R2UR UR20, R34 ;  /* 0x00000000221472ca */ /* 0x008fe400000e0000 */
[----:B------:R-:W3:Y:S01]  /*9e00*/  LDL.LU R34, [R1+0x60] ;  /* 0x0000600001227983 */ /* 0x000ee20000300800 */
[----:B0-----:R-:W-:Y:S01]  /*9e10*/  UMOV UR8, UR18 ;  /* 0x0000001200087c82 */ /* 0x001fe20008000000 */
[----:B------:R-:W-:Y:S01]  /*9e20*/  UMOV UR10, UR21 ;  /* 0x00000015000a7c82 */ /* 0x000fe20008000000 */
[----:B----4-:R-:W-:Y:S01]  /*9e30*/  R2UR UR21, R35 ;  /* 0x00000000231572ca */ /* 0x010fe200000e0000 */
[----:B------:R0:W-:Y:S01]  /*9e40*/  UTMALDG.3D [UR8], [UR14], desc[UR4] ;  /* 0x000004080e0075b4 */ /* 0x0001e20008011000 */
[----:B------:R-:W4:Y:S01]  /*9e50*/  LDL.LU R35, [R1+0x5c] ;  /* 0x00005c0001237983 */ /* 0x000f220000300800 */
[----:B0-----:R-:W-:Y:S01]  /*9e60*/  UMOV UR10, UR22 ;  /* 0x00000016000a7c82 */ /* 0x001fe20008000000 */
[----:B------:R-:W-:-:S02]  /*9e70*/  UMOV UR8, UR19 ;  /* 0x0000001300087c82 */ /* 0x000fc40008000000 */
[----:B------:R0:W-:Y:S02]  /*9e80*/  UTMALDG.3D [UR8], [UR14], desc[UR4] ;  /* 0x000004080e0075b4 */ /* 0x0001e40008011000 */
[----:B0-----:R-:W-:Y:S01]  /*9e90*/  UMOV UR10, UR23 ;  /* 0x00000017000a7c82 */ /* 0x001fe20008000000 */
[----:B------:R-:W-:Y:S02]  /*9ea0*/  R2UR UR23, R5 ;  /* 0x00000000051772ca */ /* 0x000fe400000e0000 */
[----:B--2---:R-:W-:Y:S02]  /*9eb0*/  R2UR UR22, R4 ;  /* 0x00000000041672ca */ /* 0x004fe400000e0000 */
[----:B------:R-:W2:Y:S04]  /*9ec0*/  LDL.LU R4, [R1+0x58] ;  /* 0x0000580001047983 */ /* 0x000ea80000300800 */
[----:B------:R-:W4:Y:S01]  /*9ed0*/  LDL.LU R5, [R1+0x54] ;  /* 0x0000540001057983 */ /* 0x000f220000300800 */
[----:B------:R-:W-:-:S02]  /*9ee0*/  UIADD3 UR17, UR16, 0x1200, URZ ;  /* 0x0000120010117890 */ /* 0x000fc4000fffe03f */
[----:B------:R-:W-:Y:S02]  /*9ef0*/  UIADD3 UR18, UR16, 0x1600, URZ ;  /* 0x0000160010127890 */ /* 0x000fe4000fffe03f */
[----:B------:R-:W-:-:S03]  /*9f00*/  UIADD3 UR19, UR16, 0x1a00, URZ ;  /* 0x00001a0010137890 */ /* 0x000fc6000fffe03f */
[----:B------:R-:W-:Y:S01]  /*9f10*/  UMOV UR8, UR17 ;  /* 0x0000001100087c82 */ /* 0x000fe20008000000 */
[----:B------:R-:W-:Y:S01]  /*9f20*/  UIADD3 UR17, UR16, 0x1e00, URZ ;  /* 0x00001e0010117890 */ /* 0x000fe2000fffe03f */
[----:B------:R0:W-:Y:S02]  /*9f30*/  UTMALDG.3D [UR8], [UR14], desc[UR4] ;  /* 0x000004080e0075b4 */ /* 0x0001e40008011000 */
[----:B0-----:R-:W-:Y:S01]  /*9f40*/  UMOV UR8, UR18 ;  /* 0x0000001200087c82 */ /* 0x001fe20008000000 */
[----:B------:R-:W-:Y:S01]  /*9f50*/  UMOV UR10, UR24 ;  /* 0x00000018000a7c82 */ /* 0x000fe20008000000 */
[----:B------:R-:W-:Y:S01]  /*9f60*/  R2UR UR24, R7 ;  /* 0x00000000071872ca */ /* 0x000fe200000e0000 */
        /* <DEDUP_REMOVED lines=61> */
[----:B------:R0:W-:Y:S01]  /*a340*/  UTMALDG.3D [UR8], [UR14], desc[UR4] ;  /* 0x000004080e0075b4 */ /* 0x0001e20008011000 */
[----:B------:R-:W-:Y:S01]  /*a350*/  R2UR UR13, R36 ;  /* 0x00000000240d72ca */ /* 0x000fe200000e0000 */
        /* <DEDUP_REMOVED lines=15> */
[----:B------:R-:W-:Y:S01]  /*a450*/  UIADD3 UR6, UP1, UR36, 0x1f0, URZ ;  /* 0x000001f024067890 */ /* 0x000fe2000ff3e03f */
[----:B0-----:R-:W-:Y:S01]  /*a460*/  UMOV UR8, UR19 ;  /* 0x0000001300087c82 */ /* 0x001fe20008000000 */
[----:B------:R-:W-:Y:S01]  /*a470*/  UMOV UR10, UR20 ;  /* 0x00000014000a7c82 */ /* 0x000fe20008000000 */
[----:B------:R-:W-:Y:S01]  /*a480*/  R2UR UR20, R23 ;  /* 0x00000000171472ca */ /* 0x000fe200000e0000 */
[----:B------:R-:W-:Y:S01]  /*a490*/  UIADD3 UR19, UR16, 0x6200, URZ ;  /* 0x0000620010137890 */ /* 0x000fe2000fffe03f */
[----:B------:R0:W-:Y:S01]  /*a4a0*/  UTMALDG.3D [UR8], [UR14], desc[UR4] ;  /* 0x000004080e0075b4 */ /* 0x0001e20008011000 */
[----:B------:R-:W-:Y:S01]  /*a4b0*/  UIADD3.X UR7, URZ, UR37, URZ, UP1, !UPT ;  /* 0x000000253f077290 */ /* 0x000fe20008ffe43f */
        /* <DEDUP_REMOVED lines=25> */
[----:B--2---:R-:W-:Y:S01]  /*a650*/  VIADD R4, R4, 0xffffffff ;  /* 0xffffffff04047836 */ /* 0x004fe20000000000 */
[----:B0-----:R-:W-:Y:S01]  /*a660*/  UMOV UR8, UR19 ;  /* 0x0000001300087c82 */ /* 0x001fe20008000000 */
[----:B------:R-:W-:Y:S01]  /*a670*/  UMOV UR10, UR21 ;  /* 0x00000015000a7c82 */ /* 0x000fe20008000000 */
[----:B------:R-:W-:Y:S01]  /*a680*/  R2UR UR21, R2 ;  /* 0x00000000021572ca */ /* 0x000fe200000e0000 */
[----:B------:R-:W-:Y:S01]  /*a690*/  UIADD3 UR19, UR16, 0x7a00, URZ ;  /* 0x00007a0010137890 */ /* 0x000fe2000fffe03f */
[----:B------:R0:W-:Y:S01]  /*a6a0*/  UTMALDG.3D [UR8], [UR14], desc[UR4] ;  /* 0x000004080e0075b4 */ /* 0x0001e20008011000 */
[----:B------:R-:W-:Y:S01]  /*a6b0*/  UIADD3 UR16, UR16, 0x7e00, URZ ;  /* 0x00007e0010107890 */ /* 0x000fe2000fffe03f */
[----:B0-----:R-:W-:Y:S01]  /*a6c0*/  UMOV UR8, UR17 ;  /* 0x0000001100087c82 */ /* 0x001fe20008000000 */
[----:B------:R-:W-:Y:S01]  /*a6d0*/  UMOV UR10, UR22 ;  /* 0x00000016000a7c82 */ /* 0x000fe20008000000 */
[----:B------:R-:W-:Y:S01]  /*a6e0*/  R2UR UR22, R29 ;  /* 0x000000001d1672ca */ /* 0x000fe200000e0000 */
[----:B------:R0:W-:Y:S01]  /*a6f0*/  UTMALDG.3D [UR8], [UR14], desc[UR4] ;  /* 0x000004080e0075b4 */ /* 0x0001e20008011000 */
[----:B------:R-:W-:Y:S01]  /*a700*/  UIADD3 UR17, UR13, 0x28200, URZ ;  /* 0x000282000d117890 */ /* 0x000fe2000fffe03f */
[----:B------:R-:W-:Y:S01]  /*a710*/  ISETP.GT.AND P1, PT, R4, 0x1, PT ;  /* 0x000000010400780c */ /* 0x000fe20003f24270 */
[----:B0-----:R-:W-:Y:S01]  /*a720*/  UMOV UR8, UR18 ;  /* 0x0000001200087c82 */ /* 0x001fe20008000000 */
[----:B------:R-:W-:Y:S01]  /*a730*/  UMOV UR10, UR23 ;  /* 0x00000017000a7c82 */ /* 0x000fe20008000000 */
[----:B------:R-:W-:Y:S01]  /*a740*/  R2UR UR23, R30 ;  /* 0x000000001e1772ca */ /* 0x000fe200000e0000 */
[----:B------:R0:W-:Y:S01]  /*a750*/  UTMALDG.3D [UR8], [UR14], desc[UR4] ;  /* 0x000004080e0075b4 */ /* 0x0001e20008011000 */
[----:B------:R-:W-:Y:S01]  /*a760*/  UIADD3 UR18, UR13, 0x28600, URZ ;  /* 0x000286000d127890 */ /* 0x000fe2000fffe03f */
[----:B------:R-:W-:Y:S01]  /*a770*/  VIADD R6, R6, 0x1 ;  /* 0x0000000106067836 */ /* 0x000fe20000000000 */
[----:B0-----:R-:W-:Y:S01]  /*a780*/  UMOV UR8, UR19 ;  /* 0x0000001300087c82 */ /* 0x001fe20008000000 */
[----:B------:R-:W-:-:S02]  /*a790*/  UMOV UR10, UR24 ;  /* 0x00000018000a7c82 */ /* 0x000fc40008000000 */
[----:B------:R0:W-:Y:S01]  /*a7a0*/  UTMALDG.3D [UR8], [UR14], desc[UR4] ;  /* 0x000004080e0075b4 */ /* 0x0001e20008011000 */
[----:B------:R-:W-:Y:S01]  /*a7b0*/  R2UR UR19, R31 ;  /* 0x000000001f1372ca */ /* 0x000fe200000e0000 */
[----:B0-----:R-:W-:Y:S01]  /*a7c0*/  UMOV UR8, UR16 ;  /* 0x0000001000087c82 */ /* 0x001fe20008000000 */
[----:B------:R-:W-:Y:S01]  /*a7d0*/  UMOV UR10, UR20 ;  /* 0x00000014000a7c82 */ /* 0x000fe20008000000 */
[----:B------:R-:W-:Y:S01]  /*a7e0*/  UIADD3 UR16, UR13, 0x28a00, URZ ;  /* 0x00028a000d107890 */ /* 0x000fe2000fffe03f */
[----:B------:R0:W-:Y:S01]  /*a7f0*/  UTMALDG.3D [UR8], [UR14], desc[UR4] ;  /* 0x000004080e0075b4 */ /* 0x0001e20008011000 */
[----:B------:R-:W-:Y:S02]  /*a800*/  R2UR UR20, R32 ;  /* 0x00000000201472ca */ /* 0x000fe400000e0000 */
[----:B------:R-:W-:Y:S01]  /*a810*/  ISETP.NE.AND P0, PT, R6, 0x5, PT ;  /* 0x000000050600780c */ /* 0x000fe20003f05270 */
[----:B0-----:R-:W-:Y:S01]  /*a820*/  UMOV UR8, UR17 ;  /* 0x0000001100087c82 */ /* 0x001fe20008000000 */
[----:B------:R-:W-:Y:S01]  /*a830*/  UMOV UR10, UR21 ;  /* 0x00000015000a7c82 */ /* 0x000fe20008000000 */
[----:B------:R-:W-:Y:S01]  /*a840*/  UIADD3 UR17, UR13, 0x28e00, URZ ;  /* 0x00028e000d117890 */ /* 0x000fe2000fffe03f */
[----:B------:R0:W-:Y:S01]  /*a850*/  UTMALDG.3D [UR8], [UR6], desc[UR4] ;  /* 0x00000408060075b4 */ /* 0x0001e20008011000 */
[----:B------:R-:W-:Y:S01]  /*a860*/  R2UR UR21, R33 ;  /* 0x00000000211572ca */ /* 0x000fe200000e0000 */
[----:B------:R-:W-:-:S02]  /*a870*/  UIADD3 UR14, UR13, 0x29600, URZ ;  /* 0x000296000d0e7890 */ /* 0x000fc4000fffe03f */
[----:B------:R-:W-:Y:S01]  /*a880*/  UIADD3 UR15, UR13, 0x29a00, URZ ;  /* 0x00029a000d0f7890 */ /* 0x000fe2000fffe03f */
[----:B0-----:R-:W-:Y:S01]  /*a890*/  UMOV UR8, UR18 ;  /* 0x0000001200087c82 */ /* 0x001fe20008000000 */
[----:B------:R-:W-:Y:S02]  /*a8a0*/  UMOV UR10, UR22 ;  /* 0x00000016000a7c82 */ /* 0x000fe40008000000 */
[----:B------:R0:W-:Y:S01]  /*a8b0*/  UTMALDG.3D [UR8], [UR6], desc[UR4] ;  /* 0x00000408060075b4 */ /* 0x0001e20008011000 */
[----:B------:R-:W-:Y:S02]  /*a8c0*/  UIADD3 UR18, UR13, 0x29200, URZ ;  /* 0x000292000d127890 */ /* 0x000fe4000fffe03f */
[----:B------:R-:W-:Y:S01]  /*a8d0*/  UIADD3 UR13, UR13, 0x29e00, URZ ;  /* 0x00029e000d0d7890 */ /* 0x000fe2000fffe03f */
[----:B------:R-:W-:Y:S01]  /*a8e0*/  SEL R36, RZ, 0x1, P0 ;  /* 0x00000001ff247807 */ /* 0x000fe20000000000 */
[----:B0-----:R-:W-:Y:S01]  /*a8f0*/  UMOV UR8, UR16 ;  /* 0x0000001000087c82 */ /* 0x001fe20008000000 */
[----:B------:R-:W-:Y:S01]  /*a900*/  UMOV UR10, UR23 ;  /* 0x00000017000a7c82 */ /* 0x000fe20008000000 */
[----:B---3--:R-:W-:Y:S01]  /*a910*/  R2UR UR16, R34 ;  /* 0x00000000221072ca */ /* 0x008fe200000e0000 */
[----:B------:R0:W-:Y:S01]  /*a920*/  UTMALDG.3D [UR8], [UR6], desc[UR4] ;  /* 0x00000408060075b4 */ /* 0x0001e20008011000 */
[----:B----4-:R-:W-:Y:S01]  /*a930*/  LOP3.LUT R5, R5, R36, RZ, 0x3c, !PT ;  /* 0x0000002405057212 */ /* 0x010fe200078e3cff */
[----:B------:R-:W-:Y:S01]  /*a940*/  VIADD R3, R3, 0x20 ;  /* 0x0000002003037836 */ /* 0x000fe20000000000 */
[----:B------:R-:W-:Y:S01]  /*a950*/  SEL R6, R6, RZ, P0 ;  /* 0x000000ff06067207 */ /* 0x000fe20000000000 */
[----:B0-----:R-:W-:Y:S01]  /*a960*/  UMOV UR8, UR17 ;  /* 0x0000001100087c82 */ /* 0x001fe20008000000 */
[----:B------:R-:W-:Y:S01]  /*a970*/  R2UR UR17, R35 ;  /* 0x00000000231172ca */ /* 0x000fe200000e0000 */
[----:B------:R-:W-:-:S02]  /*a980*/  UMOV UR10, UR19 ;  /* 0x00000013000a7c82 */ /* 0x000fc40008000000 */
[----:B------:R0:W-:Y:S02]  /*a990*/  UTMALDG.3D [UR8], [UR6], desc[UR4] ;  /* 0x00000408060075b4 */ /* 0x0001e40008011000 */
[----:B0-----:R-:W-:Y:S01]  /*a9a0*/  UMOV UR8, UR18 ;  /* 0x0000001200087c82 */ /* 0x001fe20008000000 */
[----:B------:R-:W-:Y:S02]  /*a9b0*/  UMOV UR10, UR20 ;  /* 0x00000014000a7c82 */ /* 0x000fe40008000000 */
[----:B------:R0:W-:Y:S02]  /*a9c0*/  UTMALDG.3D [UR8], [UR6], desc[UR4] ;  /* 0x00000408060075b4 */ /* 0x0001e40008011000 */
[----:B0-----:R-:W-:Y:S01]  /*a9d0*/  UMOV UR8, UR14 ;  /* 0x0000000e00087c82 */ /* 0x001fe20008000000 */
[----:B------:R-:W-:Y:S02]  /*a9e0*/  UMOV UR10, UR21 ;  /* 0x00000015000a7c82 */ /* 0x000fe40008000000 */
[----:B------:R0:W-:Y:S02]  /*a9f0*/  UTMALDG.3D [UR8], [UR6], desc[UR4] ;  /* 0x00000408060075b4 */ /* 0x0001e40008011000 */
[----:B0-----:R-:W-:Y:S01]  /*aa00*/  UMOV UR8, UR15 ;  /* 0x0000000f00087c82 */ /* 0x001fe20008000000 */
[----:B------:R-:W-:-:S02]  /*aa10*/  UMOV UR10, UR16 ;  /* 0x00000010000a7c82 */ /* 0x000fc40008000000 */
[----:B------:R0:W-:Y:S02]  /*aa20*/  UTMALDG.3D [UR8], [UR6], desc[UR4] ;  /* 0x00000408060075b4 */ /* 0x0001e40008011000 */
[----:B0-----:R-:W-:Y:S01]  /*aa30*/  UMOV UR8, UR13 ;  /* 0x0000000d00087c82 */ /* 0x001fe20008000000 */
[----:B------:R-:W-:Y:S02]  /*aa40*/  UMOV UR10, UR17 ;  /* 0x00000011000a7c82 */ /* 0x000fe40008000000 */
[----:B------:R0:W-:Y:S02]  /*aa50*/  UTMALDG.3D [UR8], [UR6], desc[UR4] ;  /* 0x00000408060075b4 */ /* 0x0001e40008011000 */
[----:B0-----:R-:W-:Y:S05]  /*aa60*/  @P1 BRA `(.L_x_182) ;  /* 0xffffffec00cc1947 */ /* 0x001fea000383ffff */
.L_x_176:
[----:B------:R-:W-:Y:S05]  /*aa70*/  BSYNC B6 ;  /* 0x0000000000067941 */ /* 0x000fea0003800000 */
.L_x_175:
[----:B------:R-:W2:Y:S01]  /*aa80*/  LDL.LU R30, [R1+0x4c] ;  /* 0x00004c00011e7983 */ /* 0x000ea20000300800 */
[----:B------:R-:W-:-:S03]  /*aa90*/  ULDC.64 UR4, c[0x0][0x650] ;  /* 0x0001940000047ab9 */ /* 0x000fc60000000a00 */
[----:B------:R-:W3:Y:S04]  /*aaa0*/  LDL.LU R31, [R1+0x48] ;  /* 0x00004800011f7983 */ /* 0x000ee80000300800 */
[----:B------:R-:W3:Y:S04]  /*aab0*/  LDL R32, [R1+0x44] ;  /* 0x0000440001207983 */ /* 0x000ee80000100800 */
[----:B------:R-:W4:Y:S04]  /*aac0*/  LDL.LU R33, [R1+0x40] ;  /* 0x0000400001217983 */ /* 0x000f280000300800 */
[----:B------:R-:W5:Y:S04]  /*aad0*/  LDL.LU R34, [R1+0x34] ;  /* 0x0000340001227983 */ /* 0x000f680000300800 */
[----:B------:R-:W4:Y:S01]  /*aae0*/  LDL.LU R35, [R1+0x38] ;  /* 0x0000380001237983 */ /* 0x000f220000300800 */
[----:B------:R-:W-:Y:S01]  /*aaf0*/  BSSY B0, `(.L_x_183) ;  /* 0x0000077000007945 */ /* 0x000fe20003800000 */
[----:B------:R-:W-:-:S02]  /*ab00*/  IMAD.MOV.U32 R17, RZ, RZ, -0x1 ;  /* 0xffffffffff117424 */ /* 0x000fc400078e00ff */
[----:B------:R-:W-:Y:S01]  /*ab10*/  IMAD.MOV.U32 R16, RZ, RZ, -0x1 ;  /* 0xffffffffff107424 */ /* 0x000fe200078e00ff */
[----:B--2---:R-:W-:Y:S01]  /*ab20*/  LOP3.LUT P1, RZ, R30, 0xff, RZ, 0xc0, !PT ;  /* 0x000000ff1eff7812 */ /* 0x004fe2000782c0ff */
[----:B---3--:R-:W-:-:S12]  /*ab30*/  IMAD.IADD R5, R32, 0x1, R31 ;  /* 0x0000000120057824 */ /* 0x008fd800078e021f */
[----:B-1----:R-:W0:Y:S01]  /*ab40*/  @P1 S2R R3, SR_CgaCtaId ;  /* 0x0000000000031919 */ /* 0x002e220000008800 */
[----:B------:R-:W-:Y:S02]  /*ab50*/  @P1 MOV R0, 0x400 ;  /* 0x0000040000001802 */ /* 0x000fe40000000f00 */
[----:B------:R-:W-:-:S04]  /*ab60*/  ISETP.GT.U32.AND P0, PT, R5, 0x4, PT ;  /* 0x000000040500780c */ /* 0x000fc80003f04070 */
[----:B------:R-:W-:Y:S02]  /*ab70*/  ISETP.LT.U32.AND P0, PT, R32, 0x5, P0 ;  /* 0x000000052000780c */ /* 0x000fe40000701070 */
[----:B----4-:R-:W-:-:S04]  /*ab80*/  IADD3 R35, P2, R35, UR38, RZ ;  /* 0x0000002623237c10 */ /* 0x010fc8000ff5e0ff */
[----:B-----5:R-:W-:Y:S01]  /*ab90*/  IADD3.X R34, R34, UR43, RZ, P2, !PT ;  /* 0x0000002b22227c10 */ /* 0x020fe200097fe4ff */
[----:B------:R-:W-:Y:S04]  /*aba0*/  STL [R1+0x38], R35 ;  /* 0x0000382301007387 */ /* 0x000fe80000100800 */
[----:B------:R-:W-:Y:S01]  /*abb0*/  STL [R1+0x34], R34 ;  /* 0x0000342201007387 */ /* 0x000fe20000100800 */
[----:B0-----:R-:W-:Y:S01]  /*abc0*/  @P1 LEA R0, R3, R0, 0x18 ;  /* 0x0000000003001211 */ /* 0x001fe200078ec0ff */
[----:B------:R-:W-:-:S03]  /*abd0*/  IMAD.WIDE.U32 R2, R5, -0x33333333, RZ ;  /* 0xcccccccd05027825 */ /* 0x000fc600078e00ff */
[----:B------:R0:W-:Y:S01]  /*abe0*/  @P1 SYNCS.ARRIVE.TRANS64.A1T0 RZ, [R0+URZ+0x68], RZ ;  /* 0x000068ff00ff19a7 */ /* 0x0001e2000810003f */
[----:B------:R-:W-:Y:S02]  /*abf0*/  ISETP.GE.U32.AND P1, PT, R32, 0x5, PT ;  /* 0x000000052000780c */ /* 0x000fe40003f26070 */
[----:B------:R-:W-:Y:S02]  /*ac00*/  SHF.R.U32.HI R2, RZ, 0x2, R3 ;  /* 0x00000002ff027819 */ /* 0x000fe40000011603 */
[----:B0-----:R-:W-:-:S03]  /*ac10*/  SEL R0, RZ, 0x1, !P0 ;  /* 0x00000001ff007807 */ /* 0x001fc60004000000 */
[----:B------:R-:W-:Y:S01]  /*ac20*/  IMAD R3, R2, -0x5, R5 ;  /* 0xfffffffb02037824 */ /* 0x000fe200078e0205 */
[----:B------:R-:W-:Y:S02]  /*ac30*/  ISETP.GE.U32.AND P0, PT, R35, UR4, PT ;  /* 0x0000000423007c0c */ /* 0x000fe4000bf06070 */
[----:B------:R-:W-:Y:S02]  /*ac40*/  LOP3.LUT R33, R33, R0, RZ, 0x3c, !PT ;  /* 0x0000000021217212 */ /* 0x000fe400078e3cff */
[----:B------:R0:W-:Y:S01]  /*ac50*/  STL [R1+0x48], R3 ;  /* 0x0000480301007387 */ /* 0x0001e20000100800 */
[----:B------:R-:W-:Y:S02]  /*ac60*/  ISETP.GE.U32.AND.EX P0, PT, R34, UR5, PT, P0 ;  /* 0x0000000522007c0c */ /* 0x000fe4000bf06100 */
[--C-:B------:R-:W-:Y:S02]  /*ac70*/  @P1 LOP3.LUT R33, R33, 0x1, R2.reuse, 0x78, !PT ;  /* 0x0000000121211812 */ /* 0x100fe400078e7802 */
[----:B------:R-:W-:-:S02]  /*ac80*/  PRMT R2, RZ, 0x7610, R2 ;  /* 0x00007610ff027816 */ /* 0x000fc40000000002 */
[----:B------:R-:W-:Y:S01]  /*ac90*/  PRMT R0, RZ, 0x7610, R0 ;  /* 0x00007610ff007816 */ /* 0x000fe20000000000 */
[----:B------:R1:W-:Y:S01]  /*aca0*/  STL [R1+0x40], R33 ;  /* 0x0000402101007387 */ /* 0x0003e20000100800 */
[----:B0-----:R-:W-:-:S05]  /*acb0*/  IMAD.MOV.U32 R3, RZ, RZ, -0x1 ;  /* 0xffffffffff037424 */ /* 0x001fca00078e00ff */
[----:B------:R1:W-:Y:S04]  /*acc0*/  STL [R1+0x24], R3 ;  /* 0x0000240301007387 */ /* 0x0003e80000100800 */
[----:B------:R1:W-:Y:S01]  /*acd0*/  STL.S16 [R1+0x4c], R2 ;  /* 0x00004c0201007387 */ /* 0x0003e20000100600 */
[----:B------:R-:W-:Y:S05]  /*ace0*/  @P0 BRA `(.L_x_184) ;  /* 0x00000004005c0947 */ /* 0x000fea0003800000 */
[----:B------:R-:W-:Y:S01]  /*acf0*/  ULDC.64 UR4, c[0x0][0x628] ;  /* 0x00018a0000047ab9 */ /* 0x000fe20000000a00 */
[----:B------:R-:W0:Y:S01]  /*ad00*/  S2R R8, SR_CTAID.X ;  /* 0x0000000000087919 */ /* 0x000e220000002500 */
[----:B------:R-:W-:Y:S01]  /*ad10*/  ISETP.NE.U32.AND P0, PT, RZ, UR4, PT ;  /* 0x00000004ff007c0c */ /* 0x000fe2000bf05070 */
[----:B------:R-:W-:Y:S01]  /*ad20*/  ULDC UR7, c[0x0][0x630] ;  /* 0x00018c0000077ab9 */ /* 0x000fe20000000800 */
[----:B-1----:R-:W-:Y:S01]  /*ad30*/  IMAD.MOV.U32 R2, RZ, RZ, R35 ;  /* 0x000000ffff027224 */ /* 0x002fe200078e0023 */
[----:B------:R-:W1:Y:S01]  /*ad40*/  S2R R0, SR_CTAID.Y ;  /* 0x0000000000007919 */ /* 0x000e620000002600 */
[----:B------:R-:W-:Y:S01]  /*ad50*/  ISETP.NE.AND.EX P0, PT, RZ, UR5, PT, P0 ;  /* 0x00000005ff007c0c */ /* 0x000fe2000bf05300 */
[----:B------:R-:W-:-:S12]  /*ad60*/  IMAD.MOV.U32 R3, RZ, RZ, R34 ;  /* 0x000000ffff037224 */ /* 0x000fd800078e0022 */
[----:B------:R-:W-:Y:S05]  /*ad70*/  @!P0 BRA `(.L_x_185) ;  /* 0x0000000000288947 */ /* 0x000fea0003800000 */
[----:B------:R-:W-:Y:S02]  /*ad80*/  ULDC UR6, c[0x0][0x634] ;  /* 0x00018d0000067ab9 */ /* 0x000fe40000000800 */
[----:B------:R-:W-:-:S05]  /*ad90*/  IADD3 R7, P0, R35, UR6, RZ ;  /* 0x0000000623077c10 */ /* 0x000fca000ff1e0ff */
[----:B------:R-:W-:-:S04]  /*ada0*/  IMAD.X R9, RZ, RZ, R34, P0 ;  /* 0x000000ffff097224 */ /* 0x000fc800000e0622 */
[----:B------:R-:W-:-:S04]  /*adb0*/  IMAD.WIDE.U32 R4, R9, UR4, RZ ;  /* 0x0000000409047c25 */ /* 0x000fc8000f8e00ff */
[----:B------:R-:W-:-:S04]  /*adc0*/  IMAD.WIDE.U32 R4, P0, R7, UR5, R4 ;  /* 0x0000000507047c25 */ /* 0x000fc8000f800004 */
[----:B------:R-:W-:-:S04]  /*add0*/  IMAD.WIDE.U32 R6, R7, UR4, RZ ;  /* 0x0000000407067c25 */ /* 0x000fc8000f8e00ff */
[----:B------:R-:W-:Y:S01]  /*ade0*/  IMAD.X R3, RZ, RZ, RZ, P0 ;  /* 0x000000ffff037224 */ /* 0x000fe200000e06ff */
[----:B------:R-:W-:Y:S01]  /*adf0*/  IADD3 RZ, P0, R7, R4, RZ ;  /* 0x0000000407ff7210 */ /* 0x000fe20007f1e0ff */
[----:B------:R-:W-:-:S04]  /*ae00*/  IMAD.MOV.U32 R2, RZ, RZ, R5 ;  /* 0x000000ffff027224 */ /* 0x000fc800078e0005 */
[----:B------:R-:W-:-:S08]  /*ae10*/  IMAD.WIDE.U32.X R2, R9, UR5, R2, P0 ;  /* 0x0000000509027c25 */ /* 0x000fd000080e0402 */
.L_x_185:
[--C-:B------:R-:W-:Y:S01]  /*ae20*/  SHF.R.U64 R6, R2, UR7, R3.reuse ;  /* 0x0000000702067c19 */ /* 0x100fe20008001203 */
[----:B------:R-:W-:Y:S01]  /*ae30*/  ULDC.64 UR4, c[0x0][0x620] ;  /* 0x0001880000047ab9 */ /* 0x000fe20000000a00 */
[----:B------:R-:W-:Y:S01]  /*ae40*/  SHF.R.U32.HI R2, RZ, UR7, R3 ;  /* 0x00000007ff027c19 */ /* 0x000fe20008011603 */
[----:B------:R-:W-:Y:S01]  /*ae50*/  IMAD.MOV.U32 R3, RZ, RZ, R34 ;  /* 0x000000ffff037224 */ /* 0x000fe200078e0022 */
[----:B------:R-:W-:Y:S01]  /*ae60*/  IADD3 R5, P0, RZ, -R6, RZ ;  /* 0x80000006ff057210 */ /* 0x000fe20007f1e0ff */
[----:B------:R-:W2:Y:S01]  /*ae70*/  LDC R15, c[0x0][0x144] ;  /* 0x00005100ff0f7b82 */ /* 0x000ea20000000800 */
[----:B0-----:R-:W-:Y:S01]  /*ae80*/  I2FP.F32.U32 R7, R8 ;  /* 0x0000000800077245 */ /* 0x001fe20000201000 */
[----:B------:R-:W-:Y:S01]  /*ae90*/  ULDC.64 UR8, c[0x0][0x640] ;  /* 0x0001900000087ab9 */ /* 0x000fe20000000a00 */
[----:B------:R-:W-:Y:S01]  /*aea0*/  ULDC UR6, c[0x0][0x608] ;  /* 0x0001820000067ab9 */ /* 0x000fe20000000800 */
[----:B------:R-:W-:Y:S01]  /*aeb0*/  IMAD.X R2, RZ, RZ, ~R2, P0 ;  /* 0x000000ffff027224 */ /* 0x000fe200000e0e02 */
[----:B------:R-:W-:-:S03]  /*aec0*/  ISETP.NE.U32.AND P0, PT, RZ, UR8, PT ;  /* 0x00000008ff007c0c */ /* 0x000fc6000bf05070 */
[----:B------:R-:W-:Y:S01]  /*aed0*/  IMAD R4, R2, UR4, RZ ;  /* 0x0000000402047c24 */ /* 0x000fe2000f8e02ff */
[----:B------:R-:W0:Y:S01]  /*aee0*/  LDC R9, c[0x0][0x148] ;  /* 0x00005200ff097b82 */ /* 0x000e220000000800 */
[----:B------:R-:W-:Y:S01]  /*aef0*/  IMAD.MOV.U32 R2, RZ, RZ, R35 ;  /* 0x000000ffff027224 */ /* 0x000fe200078e0023 */
[----:B------:R-:W-:-:S03]  /*af00*/  ISETP.NE.AND.EX P0, PT, RZ, UR9, PT, P0 ;  /* 0x00000009ff007c0c */ /* 0x000fc6000bf05300 */
[----:B------:R-:W-:Y:S01]  /*af10*/  IMAD.WIDE.U32 R2, R5, UR4, R2 ;  /* 0x0000000405027c25 */ /* 0x000fe2000f8e0002 */
[----:B------:R-:W-:-:S03]  /*af20*/  ULDC UR4, c[0x0][0x150] ;  /* 0x0000540000047ab9 */ /* 0x000fc60000000800 */
[----:B------:R-:W-:Y:S02]  /*af30*/  IMAD R5, R5, UR5, R4 ;  /* 0x0000000505057c24 */ /* 0x000fe4000f8e0204 */
[----:B------:R-:W-:Y:S01]  /*af40*/  FMUL R4, R7, UR4 ;  /* 0x0000000407047c20 */ /* 0x000fe20008400000 */
[----:B------:R-:W-:Y:S01]  /*af50*/  ULDC UR4, c[0x0][0x618] ;  /* 0x0001860000047ab9 */ /* 0x000fe20000000800 */
[----:B------:R-:W-:Y:S01]  /*af60*/  ULDC UR5, c[0x0][0x154] ;  /* 0x0000550000057ab9 */ /* 0x000fe20000000800 */
[----:B------:R-:W-:-:S03]  /*af70*/  IMAD.IADD R3, R3, 0x1, R5 ;  /* 0x0000000103037824 */ /* 0x000fc600078e0205 */
[----:B------:R-:W3:Y:S02]  /*af80*/  F2I.U32.TRUNC.NTZ R4, R4 ;  /* 0x0000000400047305 */ /* 0x000ee4000020f000 */
[----:B------:R-:W-:Y:S02]  /*af90*/  SHF.R.U64 R7, R2, UR4, R3 ;  /* 0x0000000402077c19 */ /* 0x000fe40008001203 */
[----:B-1----:R-:W-:-:S05]  /*afa0*/  I2FP.F32.U32 R2, R0 ;  /* 0x0000000000027245 */ /* 0x002fca0000201000 */
[----:B------:R-:W-:Y:S01]  /*afb0*/  FMUL R12, R2, UR5 ;  /* 0x00000005020c7c20 */ /* 0x000fe20008400000 */
[----:B------:R-:W-:Y:S01]  /*afc0*/  SHF.R.U32.HI R2, RZ, UR4, R3 ;  /* 0x00000004ff027c19 */ /* 0x000fe20008011603 */
[----:B------:R-:W-:-:S03]  /*afd0*/  ULDC UR4, c[0x0][0x658] ;  /* 0x0001960000047ab9 */ /* 0x000fc60000000800 */
[--C-:B------:R-:W-:Y:S01]  /*afe0*/  SHF.R.U64 R11, R7, UR6, R2.reuse ;  /* 0x00000006070b7c19 */ /* 0x100fe20008001202 */
[----:B------:R-:W1:Y:S01]  /*aff0*/  F2I.U32.TRUNC.NTZ R12, R12 ;  /* 0x0000000c000c7305 */ /* 0x000e62000020f000 */
[----:B------:R-:W-:Y:S01]  /*b000*/  SHF.R.U32.HI R2, RZ, UR6, R2 ;  /* 0x00000006ff027c19 */ /* 0x000fe20008011602 */
[----:B---3--:R-:W-:-:S03]  /*b010*/  IMAD.MOV R4, RZ, RZ, -R4 ;  /* 0x000000ffff047224 */ /* 0x008fc600078e0a04 */
[----:B------:R-:W-:Y:S01]  /*b020*/  SHF.R.U64 R10, R11, UR4, R2 ;  /* 0x000000040b0a7c19 */ /* 0x000fe20008001202 */
[----:B--2---:R-:W-:Y:S01]  /*b030*/  IMAD R8, R15, R4, R8 ;  /* 0x000000040f087224 */ /* 0x004fe200078e0208 */
[----:B------:R-:W-:-:S03]  /*b040*/  SHF.R.U32.HI R13, RZ, UR4, R2 ;  /* 0x00000004ff0d7c19 */ /* 0x000fc60008011602 */
[----:B------:R-:W-:Y:S02]  /*b050*/  IMAD.MOV.U32 R2, RZ, RZ, R10 ;  /* 0x000000ffff027224 */ /* 0x000fe400078e000a */
[----:B------:R-:W-:Y:S01]  /*b060*/  IMAD.MOV.U32 R3, RZ, RZ, R13 ;  /* 0x000000ffff037224 */ /* 0x000fe200078e000d */
[----:B------:R-:W-:Y:S06]  /*b070*/  @!P0 BRA `(.L_x_186) ;  /* 0x0000000000288947 */ /* 0x000fec0003800000 */
[----:B------:R-:W-:Y:S02]  /*b080*/  ULDC UR4, c[0x0][0x64c] ;  /* 0x0001930000047ab9 */ /* 0x000fe40000000800 */
[----:B------:R-:W-:-:S05]  /*b090*/  IADD3 R3, P0, R10, UR4, RZ ;  /* 0x000000040a037c10 */ /* 0x000fca000ff1e0ff */
[----:B------:R-:W-:-:S04]  /*b0a0*/  IMAD.X R13, RZ, RZ, R13, P0 ;  /* 0x000000ffff0d7224 */ /* 0x000fc800000e060d */
[----:B------:R-:W-:-:S04]  /*b0b0*/  IMAD.WIDE.U32 R4, R13, UR8, RZ ;  /* 0x000000080d047c25 */ /* 0x000fc8000f8e00ff */
[----:B------:R-:W-:-:S04]  /*b0c0*/  IMAD.WIDE.U32 R4, P0, R3, UR9, R4 ;  /* 0x0000000903047c25 */ /* 0x000fc8000f800004 */
[----:B------:R-:W-:-:S04]  /*b0d0*/  IMAD.WIDE.U32 R2, R3, UR8, RZ ;  /* 0x0000000803027c25 */ /* 0x000fc8000f8e00ff */
[----:B------:R-:W-:Y:S01]  /*b0e0*/  IMAD.MOV.U32 R2, RZ, RZ, R5 ;  /* 0x000000ffff027224 */ /* 0x000fe200078e0005 */
[----:B------:R-:W-:Y:S01]  /*b0f0*/  IADD3 RZ, P1, R3, R4, RZ ;  /* 0x0000000403ff7210 */ /* 0x000fe20007f3e0ff */
[----:B------:R-:W-:-:S04]  /*b100*/  IMAD.X R3, RZ, RZ, RZ, P0 ;  /* 0x000000ffff037224 */ /* 0x000fc800000e06ff */
[----:B------:R-:W-:-:S08]  /*b110*/  IMAD.WIDE.U32.X R2, R13, UR9, R2, P1 ;  /* 0x000000090d027c25 */ /* 0x000fd000088e0402 */
.L_x_186:
[----:B------:R-:W2:Y:S01]  /*b120*/  LDC R4, c[0x0][0x65c] ;  /* 0x00019700ff047b82 */ /* 0x000ea20000000800 */
[----:B------:R-:W-:Y:S01]  /*b130*/  ULDC UR4, c[0x0][0x648] ;  /* 0x0001920000047ab9 */ /* 0x000fe20000000800 */
[----:B------:R3:W-:Y:S01]  /*b140*/  STL [R1+0x24], R6 ;  /* 0x0000240601007387 */ /* 0x0007e20000100800 */
[----:B------:R-:W-:Y:S01]  /*b150*/  SHF.R.U64 R2, R2, UR4, R3 ;  /* 0x0000000402027c19 */ /* 0x000fe20008001203 */
[----:B-1----:R-:W-:Y:S01]  /*b160*/  IMAD.MOV R12, RZ, RZ, -R12 ;  /* 0x000000ffff0c7224 */ /* 0x002fe200078e0a0c */
[----:B------:R-:W-:Y:S01]  /*b170*/  LOP3.LUT R11, R11, UR42, RZ, 0xc0, !PT ;  /* 0x0000002a0b0b7c12 */ /* 0x000fe2000f8ec0ff */
[----:B------:R-:W-:Y:S01]  /*b180*/  ULDC UR4, c[0x0][0x638] ;  /* 0x00018e0000047ab9 */ /* 0x000fe20000000800 */
[----:B------:R-:W-:Y:S01]  /*b190*/  LOP3.LUT R17, R7, UR40, RZ, 0xc0, !PT ;  /* 0x0000002807117c12 */ /* 0x000fe2000f8ec0ff */
[----:B------:R-:W-:Y:S01]  /*b1a0*/  IMAD.MOV R3, RZ, RZ, -R2 ;  /* 0x000000ffff037224 */ /* 0x000fe200078e0a02 */
[----:B------:R-:W-:Y:S01]  /*b1b0*/  ULDC UR5, c[0x0][0x610] ;  /* 0x0001840000057ab9 */ /* 0x000fe20000000800 */
[----:B------:R-:W-:-:S02]  /*b1c0*/  IMAD R11, R2, UR41, R11 ;  /* 0x00000029020b7c24 */ /* 0x000fc4000f8e020b */
[----:B------:R-:W-:Y:S01]  /*b1d0*/  IMAD R10, R3, UR4, R10 ;  /* 0x00000004030a7c24 */ /* 0x000fe2000f8e020a */
[----:B------:R-:W-:-:S03]  /*b1e0*/  ULDC UR4, c[0x0][0x600] ;  /* 0x0001800000047ab9 */ /* 0x000fc60000000800 */
[----:B------:R-:W-:Y:S01]  /*b1f0*/  IMAD R17, R10, UR4, R17 ;  /* 0x000000040a117c24 */ /* 0x000fe2000f8e0211 */
[----:B--2---:R-:W-:-:S13]  /*b200*/  ISETP.NE.AND P0, PT, R4, 0x1, PT ;  /* 0x000000010400780c */ /* 0x004fda0003f05270 */
[----:B0-----:R-:W-:Y:S02]  /*b210*/  @P0 IMAD R8, R9, R12, R0 ;  /* 0x0000000c09080224 */ /* 0x001fe400078e0200 */
[----:B------:R-:W-:Y:S02]  /*b220*/  IMAD.MOV.U32 R0, RZ, RZ, 0x1 ;  /* 0x00000001ff007424 */ /* 0x000fe400078e00ff */
[----:B------:R-:W-:-:S05]  /*b230*/  IMAD R8, R11, UR5, R8 ;  /* 0x000000050b087c24 */ /* 0x000fca000f8e0208 */
[----:B------:R-:W-:Y:S02]  /*b240*/  SEL R16, R17, R8, !P0 ;  /* 0x0000000811107207 */ /* 0x000fe40004000000 */
[----:B---3--:R-:W-:-:S07]  /*b250*/  SEL R17, R8, R17, !P0 ;  /* 0x0000001108117207 */ /* 0x008fce0004000000 */
.L_x_184:
[----:B------:R-:W-:Y:S05]  /*b260*/  BSYNC B0 ;  /* 0x0000000000007941 */ /* 0x000fea0003800000 */
.L_x_183:
[----:B------:R-:W-:-:S13]  /*b270*/  LOP3.LUT P0, RZ, R0, 0xff, RZ, 0xc0, !PT ;  /* 0x000000ff00ff7812 */ /* 0x000fda000780c0ff */
[----:B------:R-:W-:Y:S05]  /*b280*/  @P0 BRA `(.L_x_187) ;  /* 0xffffffe000280947 */ /* 0x000fea000383ffff */
[----:B------:R-:W-:Y:S05]  /*b290*/  BSYNC B7 ;  /* 0x0000000000077941 */ /* 0x000fea0003800000 */
.L_x_173:
[----:B------:R-:W-:-:S03]  /*b2a0*/  UMOV UR4, 0xffffffff ;  /* 0xffffffff00047882 */ /* 0x000fc60000000000 */
[----:B------:R-:W-:Y:S05]  /*b2b0*/  BRA.DIV UR4, `(.L_x_188) ;  /* 0x0000000a044c7947 */ /* 0x000fea000b800000 */
[----:B------:R-:W-:-:S13]  /*b2c0*/  ELECT P6, URZ, PT ;  /* 0x00000000003f782f */ /* 0x000fda00038c0000 */
.L_x_213:
[----:B------:R-:W-:Y:S04]  /*b2d0*/  BSSY B0, `(.L_x_189) ;  /* 0x0000037000007945 */ /* 0x000fe80003800000 */
[----:B------:R-:W-:Y:S05]  /*b2e0*/  @!P6 BRA `(.L_x_190) ;  /* 0x0000000000d4e947 */ /* 0x000fea0003800000 */
[----:B------:R-:W2:Y:S02]  /*b2f0*/  LDL.LU R0, [R1+0x30] ;  /* 0x0000300001007983 */ /* 0x000ea40000300800 */
[----:B--2---:R-:W-:-:S04]  /*b300*/  LOP3.LUT R0, R0, 0x2, RZ, 0xfc, !PT ;  /* 0x0000000200007812 */ /* 0x004fc800078efcff */
[----:B------:R-:W-:-:S13]  /*b310*/  ISETP.NE.AND P0, PT, R0, 0x3, PT ;  /* 0x000000030000780c */ /* 0x000fda0003f05270 */
[----:B------:R-:W-:Y:S05]  /*b320*/  @!P0 BRA `(.L_x_191) ;  /* 0x0000000000048947 */ /* 0x000fea0003800000 */
[----:B------:R-:W-:Y:S01]  /*b330*/  BPT.TRAP 0x1 ;  /* 0x000000040000795c */ /* 0x000fe20000300000 */
.L_x_191:
[----:B-1----:R-:W2:Y:S04]  /*b340*/  LDL.LU R2, [R1+0x48] ;  /* 0x0000480001027983 */ /* 0x002ea80000300800 */
[----:B------:R-:W3:Y:S01]  /*b350*/  LDL.LU R5, [R1+0x40] ;  /* 0x0000400001057983 */ /* 0x000ee20000300800 */
[----:B------:R-:W-:Y:S01]  /*b360*/  MOV R0, 0x400 ;  /* 0x0000040000007802 */ /* 0x000fe20000000f00 */
[----:B------:R-:W0:Y:S03]  /*b370*/  S2R R3, SR_CgaCtaId ;  /* 0x0000000000037919 */ /* 0x000e260000008800 */
[----:B0-----:R-:W-:-:S05]  /*b380*/  LEA R0, R3, R0, 0x18 ;  /* 0x0000000003007211 */ /* 0x001fca00078ec0ff */
[----:B------:R-:W-:-:S04]  /*b390*/  VIADD R0, R0, 0x28 ;  /* 0x0000002800007836 */ /* 0x000fc80000000000 */
[C---:B--2---:R-:W-:Y:S02]  /*b3a0*/  IMAD R7, R2.reuse, 0x8, R0 ;  /* 0x0000000802077824 */ /* 0x044fe400078e0200 */
[----:B------:R-:W-:Y:S01]  /*b3b0*/  VIADD R2, R2, 0x1 ;  /* 0x0000000102027836 */ /* 0x000fe20000000000 */
[----:B---3--:R-:W-:-:S04]  /*b3c0*/  SHF.L.U32 R4, R5, 0x1f, RZ ;  /* 0x0000001f05047819 */ /* 0x008fc800000006ff */
[C---:B------:R-:W-:Y:S01]  /*b3d0*/  ISETP.NE.AND P1, PT, R2.reuse, 0x5, PT ;  /* 0x000000050200780c */ /* 0x040fe20003f25270 */
[----:B------:R-:W0:Y:S03]  /*b3e0*/  SYNCS.PHASECHK.TRANS64.TRYWAIT P0, [R7+URZ], R4 ;  /* 0x00000004070075a7 */ /* 0x000e26000800017f */
[----:B------:R-:W-:Y:S02]  /*b3f0*/  SEL R3, RZ, 0x1, P1 ;  /* 0x00000001ff037807 */ /* 0x000fe40000800000 */
[----:B------:R-:W-:Y:S02]  /*b400*/  SEL R9, R2, RZ, P1 ;  /* 0x000000ff02097207 */ /* 0x000fe40000800000 */
[----:B------:R-:W-:-:S03]  /*b410*/  LOP3.LUT R6, R5, R3, RZ, 0x3c, !PT ;  /* 0x0000000305067212 */ /* 0x000fc600078e3cff */
[----:B------:R-:W-:Y:S01]  /*b420*/  IMAD R8, R9, 0x8, R0 ;  /* 0x0000000809087824 */ /* 0x000fe200078e0200 */
[----:B------:R-:W-:Y:S01]  /*b430*/  SHF.L.U32 R5, R6, 0x1f, RZ ;  /* 0x0000001f06057819 */ /* 0x000fe200000006ff */
[----:B0-----:R-:W-:Y:S06]  /*b440*/  @!P0 BRA `(.L_x_192) ;  /* 0x0000000800088947 */ /* 0x001fec0003800000 */
.L_x_214:
[----:B------:R-:W1:Y:S01]  /*b450*/  SYNCS.PHASECHK.TRANS64.TRYWAIT P0, [R8+URZ], R5 ;  /* 0x00000005080075a7 */ /* 0x000e62000800017f */
[----:B------:R-:W-:-:S05]  /*b460*/  VIADD R2, R9, 0x1 ;  /* 0x0000000109027836 */ /* 0x000fca0000000000 */
[----:B------:R-:W-:-:S04]  /*b470*/  ISETP.NE.AND P1, PT, R2, 0x5, PT ;  /* 0x000000050200780c */ /* 0x000fc80003f25270 */
[----:B------:R-:W-:Y:S02]  /*b480*/  SEL R3, RZ, 0x1, P1 ;  /* 0x00000001ff037807 */ /* 0x000fe40000800000 */
[----:B0-----:R-:W-:Y:S02]  /*b490*/  SEL R7, R2, RZ, P1 ;  /* 0x000000ff02077207 */ /* 0x001fe40000800000 */
[----:B------:R-:W-:-:S03]  /*b4a0*/  LOP3.LUT R6, R6, R3, RZ, 0x3c, !PT ;  /* 0x0000000306067212 */ /* 0x000fc600078e3cff */
[----:B------:R-:W-:Y:S01]  /*b4b0*/  IMAD R9, R7, 0x8, R0 ;  /* 0x0000000807097824 */ /* 0x000fe200078e0200 */
[----:B------:R-:W-:Y:S01]  /*b4c0*/  SHF.L.U32 R4, R6, 0x1f, RZ ;  /* 0x0000001f06047819 */ /* 0x000fe200000006ff */
[----:B-1----:R-:W-:Y:S06]  /*b4d0*/  @!P0 BRA `(.L_x_193) ;  /* 0x0000000400f88947 */ /* 0x002fec0003800000 */
.L_x_215:
[----:B------:R-:W1:Y:S01]  /*b4e0*/  SYNCS.PHASECHK.TRANS64.TRYWAIT P0, [R9+URZ], R4 ;  /* 0x00000004090075a7 */ /* 0x000e62000800017f */
[----:B------:R-:W-:-:S05]  /*b4f0*/  VIADD R2, R7, 0x1 ;  /* 0x0000000107027836 */ /* 0x000fca0000000000 */
[----:B------:R-:W-:-:S04]  /*b500*/  ISETP.NE.AND P1, PT, R2, 0x5, PT ;  /* 0x000000050200780c */ /* 0x000fc80003f25270 */
[----:B------:R-:W-:Y:S02]  /*b510*/  SEL R3, RZ, 0x1, P1 ;  /* 0x00000001ff037807 */ /* 0x000fe40000800000 */
[----:B------:R-:W-:Y:S02]  /*b520*/  SEL R7, R2, RZ, P1 ;  /* 0x000000ff02077207 */ /* 0x000fe40000800000 */
[----:B------:R-:W-:-:S03]  /*b530*/  LOP3.LUT R11, R6, R3, RZ, 0x3c, !PT ;  /* 0x00000003060b7212 */ /* 0x000fc600078e3cff */
[----:B------:R-:W-:Y:S01]  /*b540*/  IMAD R6, R7, 0x8, R0 ;  /* 0x0000000807067824 */ /* 0x000fe200078e0200 */
[----:B0-----:R-:W-:Y:S01]  /*b550*/  SHF.L.U32 R5, R11, 0x1f, RZ ;  /* 0x0000001f0b057819 */ /* 0x001fe200000006ff */
[----:B-1----:R-:W-:Y:S06]  /*b560*/  @!P0 BRA `(.L_x_194) ;  /* 0x0000000400e88947 */ /* 0x002fec0003800000 */
.L_x_216:
[----:B------:R-:W1:Y:S01]  /*b570*/  SYNCS.PHASECHK.TRANS64.TRYWAIT P0, [R6+URZ], R5 ;  /* 0x00000005060075a7 */ /* 0x000e62000800017f */
[----:B------:R-:W-:-:S05]  /*b580*/  VIADD R2, R7, 0x1 ;  /* 0x0000000107027836 */ /* 0x000fca0000000000 */
[----:B------:R-:W-:-:S04]  /*b590*/  ISETP.NE.AND P1, PT, R2, 0x5, PT ;  /* 0x000000050200780c */ /* 0x000fc80003f25270 */
[----:B0-----:R-:W-:Y:S02]  /*b5a0*/  SEL R4, RZ, 0x1, P1 ;  /* 0x00000001ff047807 */ /* 0x001fe40000800000 */
[----:B------:R-:W-:Y:S02]  /*b5b0*/  SEL R3, R2, RZ, P1 ;  /* 0x000000ff02037207 */ /* 0x000fe40000800000 */
[----:B------:R-:W-:Y:S01]  /*b5c0*/  LOP3.LUT R4, R11, R4, RZ, 0x3c, !PT ;  /* 0x000000040b047212 */ /* 0x000fe200078e3cff */
[----:B-1----:R-:W-:Y:S06]  /*b5d0*/  @!P0 BRA `(.L_x_195) ;  /* 0x0000000400e08947 */ /* 0x002fec0003800000 */
.L_x_217:
[----:B------:R-:W-:Y:S01]  /*b5e0*/  IMAD R3, R3, 0x8, R0 ;  /* 0x0000000803037824 */ /* 0x000fe200078e0200 */
[----:B------:R-:W-:-:S07]  /*b5f0*/  SHF.L.U32 R0, R4, 0x1f, RZ ;  /* 0x0000001f04007819 */ /* 0x000fce00000006ff */
.L_x_196:
[----:B-1----:R1:W2:Y:S02]  /*b600*/  SYNCS.PHASECHK.TRANS64.TRYWAIT P0, [R3+URZ], R0 ;  /* 0x00000000030075a7 */ /* 0x0022a4000800017f */
[----:B--2---:R-:W-:Y:S05]  /*b610*/  @!P0 NANOSLEEP.SYNCS 0x989680 ;  /* 0x009896800000895d */ /* 0x004fea0003900000 */
[----:B------:R-:W2:Y:S02]  /*b620*/  @!P0 SYNCS.PHASECHK.TRANS64 P0, [R3+URZ], R0 ;  /* 0x00000000030085a7 */ /* 0x000ea4000800007f */
[----:B--2---:R-:W-:Y:S05]  /*b630*/  @!P0 BRA `(.L_x_196) ;  /* 0xfffffffc00f08947 */ /* 0x004fea000383ffff */
.L_x_190:
[----:B------:R-:W-:Y:S05]  /*b640*/  BSYNC B0 ;  /* 0x0000000000007941 */ /* 0x000fea0003800000 */
.L_x_189:
[----:B------:R-:W-:Y:S05]  /*b650*/  EXIT ;  /* 0x000000000000794d */ /* 0x000fea0003800000 */
.L_x_16:
[----:B------:R-:W-:Y:S02]  /*b660*/  IMAD.MOV.U32 R12, RZ, RZ, RZ ;  /* 0x000000ffff0c7224 */ /* 0x000fe400078e00ff */
[----:B------:R-:W-:Y:S02]  /*b670*/  IMAD.MOV.U32 R11, RZ, RZ, 0x1f ;  /* 0x0000001fff0b7424 */ /* 0x000fe400078e00ff */
[----:B------:R-:W-:-:S07]  /*b680*/  IMAD.MOV.U32 R15, RZ, RZ, -0x1 ;  /* 0xffffffffff0f7424 */ /* 0x000fce00078e00ff */
[----:B--2--5:R-:W-:Y:S05]  /*b690*/  WARPSYNC.COLLECTIVE R15, `(.L_x_197) ;  /* 0x000000000f087348 */ /* 0x024fea0003c00000 */
[----:B------:R0:W1:Y:S02]  /*b6a0*/  SHFL.IDX P6, R14, R13, R12, R11 ;  /* 0x0000000c0d0e7389 */ /* 0x00006400000c000b */
[----:B012--5:R-:W-:Y:S01]  /*b6b0*/  ENDCOLLECTIVE ;  /* 0x000000000000791b */ /* 0x027fe20003800000 */
.L_x_197:
[----:B------:R-:W-:Y:S05]  /*b6c0*/  BRA `(.L_x_198) ;  /* 0xffffff5c00507947 */ /* 0x000fea000383ffff */
.L_x_20:
[----:B-1----:R1:W3:Y:S02]  /*b6d0*/  SYNCS.PHASECHK.TRANS64.TRYWAIT P1, [R3+URZ], R0 ;  /* 0x00000000030075a7 */ /* 0x0022e4000802017f */
[----:B---3--:R-:W-:Y:S05]  /*b6e0*/  @!P1 NANOSLEEP.SYNCS 0x989680 ;  /* 0x009896800000995d */ /* 0x008fea0003900000 */
[----:B------:R-:W3:Y:S02]  /*b6f0*/  @!P1 SYNCS.PHASECHK.TRANS64 P1, [R3+URZ], R0 ;  /* 0x00000000030095a7 */ /* 0x000ee4000802007f */
[----:B---3--:R-:W-:Y:S05]  /*b700*/  @!P1 BRA `(.L_x_20) ;  /* 0xfffffffc00f09947 */ /* 0x008fea000383ffff */
[----:B------:R-:W-:Y:S05]  /*b710*/  BRA `(.L_x_19) ;  /* 0xffffff5c006c7947 */ /* 0x000fea000383ffff */
.L_x_22:
[C---:B------:R-:W-:Y:S01]  /*b720*/  IMAD.IADD R11, R7.reuse, 0x1, R106 ;  /* 0x00000001070b7824 */ /* 0x040fe200078e026a */
[----:B------:R-:W-:Y:S01]  /*b730*/  BSSY B0, `(.L_x_199) ;  /* 0x000000c000007945 */ /* 0x000fe20003800000 */
[----:B------:R-:W-:Y:S02]  /*b740*/  IMAD.IADD R7, R7, 0x1, R112 ;  /* 0x0000000107077824 */ /* 0x000fe400078e0270 */
[--C-:B------:R-:W-:Y:S02]  /*b750*/  IMAD R8, R11, 0x4, R28.reuse ;  /* 0x000000040b087824 */ /* 0x100fe400078e021c */
[C---:B------:R-:W-:Y:S02]  /*b760*/  IMAD R30, R7.reuse, 0x4, R28 ;  /* 0x00000004071e7824 */ /* 0x040fe400078e021c */
[--C-:B------:R-:W-:Y:S02]  /*b770*/  IMAD R13, R7, 0x4, R32.reuse ;  /* 0x00000004070d7824 */ /* 0x100fe400078e0220 */
[----:B------:R-:W-:-:S02]  /*b780*/  IMAD R11, R11, 0x4, R32 ;  /* 0x000000040b0b7824 */ /* 0x000fc400078e0220 */
[C---:B------:R-:W-:Y:S02]  /*b790*/  IMAD.IADD R8, R107.reuse, 0x1, R8 ;  /* 0x000000016b087824 */ /* 0x040fe400078e0208 */
[----:B------:R-:W-:Y:S02]  /*b7a0*/  IMAD.IADD R7, R107, 0x1, R30 ;  /* 0x000000016b077824 */ /* 0x000fe400078e021e */
[----:B------:R-:W-:-:S07]  /*b7b0*/  IMAD.MOV.U32 R15, RZ, RZ, -0x1 ;  /* 0xffffffffff0f7424 */ /* 0x000fce00078e00ff */
[----:B0---45:R-:W-:Y:S05]  /*b7c0*/  WARPSYNC.COLLECTIVE R15, `(.L_x_200) ;  /* 0x000000000f087348 */ /* 0x031fea0003c00000 */
[----:B------:R-:W-:Y:S01]  /*b7d0*/  NOP ;  /* 0x0000000000007918 */ /* 0x000fe20000000000 */
[----:B0---45:R-:W-:Y:S01]  /*b7e0*/  ENDCOLLECTIVE ;  /* 0x000000000000791b */ /* 0x031fe20003800000 */
.L_x_200:
[----:B------:R-:W-:Y:S05]  /*b7f0*/  BSYNC B0 ;  /* 0x0000000000007941 */ /* 0x000fea0003800000 */
.L_x_199:
[----:B------:R0:W-:Y:S01]  /*b800*/  STS [R11+0x28200], R0 ;  /* 0x028200000b007388 */ /* 0x0001e20000000800 */
[----:B------:R-:W-:-:S03]  /*b810*/  IMAD.MOV.U32 R15, RZ, RZ, -0x1 ;  /* 0xffffffffff0f7424 */ /* 0x000fc600078e00ff */
[----:B------:R0:W-:Y:S04]  /*b820*/  STS [R8], R3 ;  /* 0x0000000308007388 */ /* 0x0001e80000000800 */
[----:B------:R0:W-:Y:S04]  /*b830*/  STS [R13+0x28200], R4 ;  /* 0x028200040d007388 */ /* 0x0001e80000000800 */
[----:B------:R0:W-:Y:S04]  /*b840*/  STS [R7], R6 ;  /* 0x0000000607007388 */ /* 0x0001e80000000800 */
[----:B------:R0:W1:Y:S04]  /*b850*/  LDS R30, [R9+0x29200] ;  /* 0x02920000091e7984 */ /* 0x0000680000000800 */
[----:B------:R0:W2:Y:S04]  /*b860*/  LDS R29, [R2+0x1000] ;  /* 0x00100000021d7984 */ /* 0x0000a80000000800 */
[----:B------:R-:W3:Y:S04]  /*b870*/  LDS R10, [R10+0x29200] ;  /* 0x029200000a0a7984 */ /* 0x000ee80000000800 */
[----:B------:R0:W4:Y:S02]  /*b880*/  LDS R32, [R5+0x1000] ;  /* 0x0010000005207984 */ /* 0x0001240000000800 */
[----:B01234-:R-:W-:Y:S05]  /*b890*/  WARPSYNC.COLLECTIVE R15, `(.L_x_201) ;  /* 0x000000000f087348 */ /* 0x01ffea0003c00000 */
[----:B------:R-:W-:Y:S01]  /*b8a0*/  NOP ;  /* 0x0000000000007918 */ /* 0x000fe20000000000 */
[----:B01234-:R-:W-:Y:S01]  /*b8b0*/  ENDCOLLECTIVE ;  /* 0x000000000000791b */ /* 0x01ffe20003800000 */
.L_x_201:
[----:B------:R-:W-:Y:S05]  /*b8c0*/  BRA `(.L_x_202) ;  /* 0xffffff6000cc7947 */ /* 0x000fea000383ffff */
.L_x_26:
[----:B0-----:R0:W1:Y:S02]  /*b8d0*/  SYNCS.PHASECHK.TRANS64.TRYWAIT P1, [R0+URZ], R117 ;  /* 0x00000075000075a7 */ /* 0x001064000802017f */
[----:B-1----:R-:W-:Y:S05]  /*b8e0*/  @!P1 NANOSLEEP.SYNCS 0x989680 ;  /* 0x009896800000995d */ /* 0x002fea0003900000 */
[----:B------:R-:W1:Y:S02]  /*b8f0*/  @!P1 SYNCS.PHASECHK.TRANS64 P1, [R0+URZ], R117 ;  /* 0x00000075000095a7 */ /* 0x000e64000802007f */
[----:B-1----:R-:W-:Y:S05]  /*b900*/  @!P1 BRA `(.L_x_26) ;  /* 0xfffffffc00f09947 */ /* 0x002fea000383ffff */
[----:B------:R-:W-:Y:S05]  /*b910*/  BRA `(.L_x_25) ;  /* 0xffffff6800107947 */ /* 0x000fea000383ffff */
.L_x_34:
[----:B------:R0:W0:Y:S02]  /*b920*/  SYNCS.PHASECHK.TRANS64.TRYWAIT P1, [R4+URZ], R5 ;  /* 0x00000005040075a7 */ /* 0x000024000802017f */
[----:B0-----:R-:W-:Y:S05]  /*b930*/  @!P1 NANOSLEEP.SYNCS 0x989680 ;  /* 0x009896800000995d */ /* 0x001fea0003900000 */
[----:B------:R-:W0:Y:S02]  /*b940*/  @!P1 SYNCS.PHASECHK.TRANS64 P1, [R4+URZ], R5 ;  /* 0x00000005040095a7 */ /* 0x000e24000802007f */
[----:B0-----:R-:W-:Y:S05]  /*b950*/  @!P1 BRA `(.L_x_34) ;  /* 0xfffffffc00f09947 */ /* 0x001fea000383ffff */
[----:B------:R-:W-:Y:S05]  /*b960*/  BRA `(.L_x_33) ;  /* 0xffffff7000a87947 */ /* 0x000fea000383ffff */
.L_x_35:
[--C-:B0-----:R-:W-:Y:S01]  /*b970*/  IMAD.IADD R10, R106, 0x1, R13.reuse ;  /* 0x000000016a0a7824 */ /* 0x101fe200078e020d */
[----:B------:R-:W-:Y:S01]  /*b980*/  BSSY B0, `(.L_x_203) ;  /* 0x000000c000007945 */ /* 0x000fe20003800000 */
[----:B------:R-:W-:Y:S02]  /*b990*/  IMAD.IADD R120, R112, 0x1, R13 ;  /* 0x0000000170787824 */ /* 0x000fe400078e020d */
[--C-:B------:R-:W-:Y:S02]  /*b9a0*/  IMAD R118, R10, 0x4, R9.reuse ;  /* 0x000000040a767824 */ /* 0x100fe400078e0209 */
[----:B------:R-:W-:Y:S02]  /*b9b0*/  IMAD R122, R120, 0x4, R9 ;  /* 0x00000004787a7824 */ /* 0x000fe400078e0209 */
[--C-:B------:R-:W-:Y:S02]  /*b9c0*/  IMAD R9, R10, 0x4, R119.reuse ;  /* 0x000000040a097824 */ /* 0x100fe400078e0277 */
[----:B------:R-:W-:-:S02]  /*b9d0*/  IMAD R10, R120, 0x4, R119 ;  /* 0x00000004780a7824 */ /* 0x000fc400078e0277 */
[C---:B------:R-:W-:Y:S02]  /*b9e0*/  IMAD.IADD R11, R107.reuse, 0x1, R118 ;  /* 0x000000016b0b7824 */ /* 0x040fe400078e0276 */
[----:B------:R-:W-:Y:S02]  /*b9f0*/  IMAD.IADD R13, R107, 0x1, R122 ;  /* 0x000000016b0d7824 */ /* 0x000fe400078e027a */
[----:B------:R-:W-:-:S07]  /*ba00*/  IMAD.MOV.U32 R15, RZ, RZ, -0x1 ;  /* 0xffffffffff0f7424 */ /* 0x000fce00078e00ff */
[----:B-12345:R-:W-:Y:S05]  /*ba10*/  WARPSYNC.COLLECTIVE R15, `(.L_x_204) ;  /* 0x000000000f087348 */ /* 0x03efea0003c00000 */
[----:B------:R-:W-:Y:S01]  /*ba20*/  NOP ;  /* 0x0000000000007918 */ /* 0x000fe20000000000 */
[----:B-12345:R-:W-:Y:S01]  /*ba30*/  ENDCOLLECTIVE ;  /* 0x000000000000791b */ /* 0x03efe20003800000 */
.L_x_204:
[----:B------:R-:W-:Y:S05]  /*ba40*/  BSYNC B0 ;  /* 0x0000000000007941 */ /* 0x000fea0003800000 */
.L_x_203:
[----:B------:R0:W-:Y:S01]  /*ba50*/  STS [R9+0x28200], R0 ;  /* 0x0282000009007388 */ /* 0x0001e20000000800 */
[----:B------:R-:W-:-:S03]  /*ba60*/  IMAD.MOV.U32 R15, RZ, RZ, -0x1 ;  /* 0xffffffffff0f7424 */ /* 0x000fc600078e00ff */
[----:B------:R0:W-:Y:S04]  /*ba70*/  STS [R11], R2 ;  /* 0x000000020b007388 */ /* 0x0001e80000000800 */
[----:B------:R0:W-:Y:S04]  /*ba80*/  STS [R10+0x28200], R3 ;  /* 0x028200030a007388 */ /* 0x0001e80000000800 */
[----:B------:R0:W-:Y:S04]  /*ba90*/  STS [R13], R4 ;  /* 0x000000040d007388 */ /* 0x0001e80000000800 */
[----:B------:R0:W1:Y:S04]  /*baa0*/  LDS R118, [R5+0x29200] ;  /* 0x0292000005767984 */ /* 0x0000680000000800 */
[----:B------:R-:W2:Y:S04]  /*bab0*/  LDS R6, [R6+0x1000] ;  /* 0x0010000006067984 */ /* 0x000ea80000000800 */
[----:B------:R-:W3:Y:S04]  /*bac0*/  LDS R7, [R7+0x29200] ;  /* 0x0292000007077984 */ /* 0x000ee80000000800 */
[----:B0-----:R-:W4:Y:S02]  /*bad0*/  LDS R8, [R8+0x1000] ;  /* 0x0010000008087984 */ /* 0x001f240000000800 */
[----:B-1234-:R-:W-:Y:S05]  /*bae0*/  WARPSYNC.COLLECTIVE R15, `(.L_x_205) ;  /* 0x000000000f087348 */ /* 0x01efea0003c00000 */
[----:B------:R-:W-:Y:S01]  /*baf0*/  NOP ;  /* 0x0000000000007918 */ /* 0x000fe20000000000 */
[----:B-1234-:R-:W-:Y:S01]  /*bb00*/  ENDCOLLECTIVE ;  /* 0x000000000000791b */ /* 0x01efe20003800000 */
.L_x_205:
[----:B------:R-:W-:Y:S05]  /*bb10*/  BRA `(.L_x_206) ;  /* 0xffffff7000f07947 */ /* 0x000fea000383ffff */
.L_x_174:
[----:B------:R-:W-:Y:S01]  /*bb20*/  BSSY B0, `(.L_x_207) ;  /* 0x0000006000007945 */ /* 0x000fe20003800000 */
[----:B------:R-:W-:-:S07]  /*bb30*/  IMAD.MOV.U32 R15, RZ, RZ, -0x1 ;  /* 0xffffffffff0f7424 */ /* 0x000fce00078e00ff */
[----:B-1----:R-:W-:Y:S05]  /*bb40*/  WARPSYNC.COLLECTIVE R15, `(.L_x_208) ;  /* 0x000000000f0c7348 */ /* 0x002fea0003c00000 */
[----:B------:R-:W-:Y:S02]  /*bb50*/  ELECT P6, UR62, PT ;  /* 0x00000000003e782f */ /* 0x000fe400038c0000 */
[----:B------:R-:W-:Y:S01]  /*bb60*/  MOV R14, UR62 ;  /* 0x0000003e000e7c02 */ /* 0x000fe20008000f00 */
[----:B-1----:R-:W-:Y:S10]  /*bb70*/  ENDCOLLECTIVE ;  /* 0x000000000000791b */ /* 0x002ff40003800000 */
.L_x_208:
[----:B------:R-:W-:Y:S05]  /*bb80*/  BSYNC B0 ;  /* 0x0000000000007941 */ /* 0x000fea0003800000 */
.L_x_207:
[----:B------:R-:W-:Y:S05]  /*bb90*/  BRA `(.L_x_209) ;  /* 0xffffffd400f07947 */ /* 0x000fea000383ffff */
.L_x_179:
[----:B0-----:R0:W1:Y:S02]  /*bba0*/  SYNCS.PHASECHK.TRANS64.TRYWAIT P0, [R36+URZ+0x28], R37 ;  /* 0x00002825240075a7 */ /* 0x001064000800017f */
[----:B-1----:R-:W-:Y:S05]  /*bbb0*/  @!P0 NANOSLEEP.SYNCS 0x989680 ;  /* 0x009896800000895d */ /* 0x002fea0003900000 */
[----:B------:R-:W1:Y:S02]  /*bbc0*/  @!P0 SYNCS.PHASECHK.TRANS64 P0, [R36+URZ+0x28], R37 ;  /* 0x00002825240085a7 */ /* 0x000e64000800007f */
[----:B-1----:R-:W-:Y:S05]  /*bbd0*/  @!P0 BRA `(.L_x_179) ;  /* 0xfffffffc00f08947 */ /* 0x002fea000383ffff */
[----:B------:R-:W-:Y:S05]  /*bbe0*/  BRA `(.L_x_210) ;  /* 0xffffffdc00887947 */ /* 0x000fea000383ffff */
.L_x_188:
[----:B------:R-:W-:Y:S01]  /*bbf0*/  BSSY B0, `(.L_x_211) ;  /* 0x0000006000007945 */ /* 0x000fe20003800000 */
[----:B------:R-:W-:-:S07]  /*bc00*/  IMAD.MOV.U32 R15, RZ, RZ, -0x1 ;  /* 0xffffffffff0f7424 */ /* 0x000fce00078e00ff */
[----:B-1----:R-:W-:Y:S05]  /*bc10*/  WARPSYNC.COLLECTIVE R15, `(.L_x_212) ;  /* 0x000000000f0c7348 */ /* 0x002fea0003c00000 */
[----:B------:R-:W-:Y:S02]  /*bc20*/  ELECT P6, UR62, PT ;  /* 0x00000000003e782f */ /* 0x000fe400038c0000 */
[----:B------:R-:W-:Y:S01]  /*bc30*/  MOV R14, UR62 ;  /* 0x0000003e000e7c02 */ /* 0x000fe20008000f00 */
[----:B-1----:R-:W-:Y:S10]  /*bc40*/  ENDCOLLECTIVE ;  /* 0x000000000000791b */ /* 0x002ff40003800000 */
.L_x_212:
[----:B------:R-:W-:Y:S05]  /*bc50*/  BSYNC B0 ;  /* 0x0000000000007941 */ /* 0x000fea0003800000 */
.L_x_211:
[----:B------:R-:W-:Y:S05]  /*bc60*/  BRA `(.L_x_213) ;  /* 0xfffffff400987947 */ /* 0x000fea000383ffff */
.L_x_192:
[----:B0-----:R0:W1:Y:S02]  /*bc70*/  SYNCS.PHASECHK.TRANS64.TRYWAIT P0, [R7+URZ], R4 ;  /* 0x00000004070075a7 */ /* 0x001064000800017f */
[----:B-1----:R-:W-:Y:S05]  /*bc80*/  @!P0 NANOSLEEP.SYNCS 0x989680 ;  /* 0x009896800000895d */ /* 0x002fea0003900000 */
[----:B------:R-:W1:Y:S02]  /*bc90*/  @!P0 SYNCS.PHASECHK.TRANS64 P0, [R7+URZ], R4 ;  /* 0x00000004070085a7 */ /* 0x000e64000800007f */
[----:B-1----:R-:W-:Y:S05]  /*bca0*/  @!P0 BRA `(.L_x_192) ;  /* 0xfffffffc00f08947 */ /* 0x002fea000383ffff */
[----:B------:R-:W-:Y:S05]  /*bcb0*/  BRA `(.L_x_214) ;  /* 0xfffffff400e47947 */ /* 0x000fea000383ffff */
.L_x_193:
[----:B0-----:R0:W1:Y:S02]  /*bcc0*/  SYNCS.PHASECHK.TRANS64.TRYWAIT P0, [R8+URZ], R5 ;  /* 0x00000005080075a7 */ /* 0x001064000800017f */
[----:B-1----:R-:W-:Y:S05]  /*bcd0*/  @!P0 NANOSLEEP.SYNCS 0x989680 ;  /* 0x009896800000895d */ /* 0x002fea0003900000 */
[----:B------:R-:W1:Y:S02]  /*bce0*/  @!P0 SYNCS.PHASECHK.TRANS64 P0, [R8+URZ], R5 ;  /* 0x00000005080085a7 */ /* 0x000e64000800007f */
[----:B-1----:R-:W-:Y:S05]  /*bcf0*/  @!P0 BRA `(.L_x_193) ;  /* 0xfffffffc00f08947 */ /* 0x002fea000383ffff */
[----:B------:R-:W-:Y:S05]  /*bd00*/  BRA `(.L_x_215) ;  /* 0xfffffff400f47947 */ /* 0x000fea000383ffff */
.L_x_194:
[----:B0-----:R0:W1:Y:S02]  /*bd10*/  SYNCS.PHASECHK.TRANS64.TRYWAIT P0, [R9+URZ], R4 ;  /* 0x00000004090075a7 */ /* 0x001064000800017f */
[----:B-1----:R-:W-:Y:S05]  /*bd20*/  @!P0 NANOSLEEP.SYNCS 0x989680 ;  /* 0x009896800000895d */ /* 0x002fea0003900000 */
[----:B------:R-:W1:Y:S02]  /*bd30*/  @!P0 SYNCS.PHASECHK.TRANS64 P0, [R9+URZ], R4 ;  /* 0x00000004090085a7 */ /* 0x000e64000800007f */
[----:B-1----:R-:W-:Y:S05]  /*bd40*/  @!P0 BRA `(.L_x_194) ;  /* 0xfffffffc00f08947 */ /* 0x002fea000383ffff */
[----:B------:R-:W-:Y:S05]  /*bd50*/  BRA `(.L_x_216) ;  /* 0xfffffff800047947 */ /* 0x000fea000383ffff */
.L_x_195:
[----:B0-----:R0:W1:Y:S02]  /*bd60*/  SYNCS.PHASECHK.TRANS64.TRYWAIT P0, [R6+URZ], R5 ;  /* 0x00000005060075a7 */ /* 0x001064000800017f */
[----:B-1----:R-:W-:Y:S05]  /*bd70*/  @!P0 NANOSLEEP.SYNCS 0x989680 ;  /* 0x009896800000895d */ /* 0x002fea0003900000 */
[----:B------:R-:W1:Y:S02]  /*bd80*/  @!P0 SYNCS.PHASECHK.TRANS64 P0, [R6+URZ], R5 ;  /* 0x00000005060085a7 */ /* 0x000e64000800007f */
[----:B-1----:R-:W-:Y:S05]  /*bd90*/  @!P0 BRA `(.L_x_195) ;  /* 0xfffffffc00f08947 */ /* 0x002fea000383ffff */
[----:B------:R-:W-:Y:S05]  /*bda0*/  BRA `(.L_x_217) ;  /* 0xfffffff8000c7947 */ /* 0x000fea000383ffff */
.L_x_218:
[----:B------:R-:W-:-:S00]  /*bdb0*/  BRA `(.L_x_218) ;  /* 0xfffffffc00fc7947 */ /* 0x000fc0000383ffff */
[----:B------:R-:W-:-:S00]  /*bdc0*/  NOP ;  /* 0x0000000000007918 */ /* 0x000fc00000000000 */
        /* <DEDUP_REMOVED lines=11> */
.L_x_219:


//--------------------- .nv.global.init           --------------------------
	.section	.nv.global.init,"aw",@progbits
.nv.global.init:
	.type		$str$24,@object
	.size		$str$24,($str$25 - $str$24)
$str$24:
        /*0000*/ 	.byte	0x28, 0x61, 0x64, 0x64, 0x72, 0x65, 0x73, 0x73, 0x20, 0x26, 0x20, 0x6d, 0x61, 0x73, 0x6b, 0x29
        /*0010*/ 	.byte	0x20, 0x3d, 0x3d, 0x20, 0x30, 0x00
	.type		$str$25,@object
	.size		$str$25,(__unnamed_3 - $str$25)
$str$25:
        /*0016*/ 	.byte	0x2f, 0x74, 0x6d, 0x70, 0x2f, 0x63, 0x75, 0x74, 0x6c, 0x61, 0x73, 0x73, 0x5f, 0x73, 0x77, 0x65
        /*0026*/ 	.byte	0x65, 0x70, 0x5f, 0x73, 0x72, 0x63, 0x2f, 0x69, 0x6e, 0x63, 0x6c, 0x75, 0x64, 0x65, 0x2f, 0x63
        /*0036*/ 	.byte	0x75, 0x74, 0x65, 0x2f, 0x70, 0x6f, 0x69, 0x6e, 0x74, 0x65, 0x72, 0x5f, 0x66, 0x6c, 0x61, 0x67
        /*0046*/ 	.byte	0x67, 0x65, 0x64, 0x2e, 0x68, 0x70, 0x70, 0x00
	.type		__unnamed_3,@object
	.size		__unnamed_3,(__unnamed_2 - __unnamed_3)
__unnamed_3:
        /* <DEDUP_REMOVED lines=28> */
        /*020e*/ 	.byte	0x30, 0x34, 0x38, 0x3e, 0x3e, 0x3e, 0x3e, 0x3e, 0x20, 0x26, 0x5d, 0x00
	.type		__unnamed_2,@object
	.size		__unnamed_2,(__unnamed_1 - __unnamed_2)
__unnamed_2:
        /* <DEDUP_REMOVED lines=29> */
	.type		__unnamed_1,@object
	.size		__unnamed_1,(.L_0 - __unnamed_1)
__unnamed_1:
        /* <DEDUP_REMOVED lines=28> */
        /*05a6*/ 	.byte	0x38, 0x31, 0x39, 0x32, 0x3e, 0x3e, 0x3e, 0x3e, 0x3e, 0x20, 0x26, 0x5d, 0x00
.L_0:


//--------------------- .nv.shared._ZN7cutlass13device_kernelINS_4gemm6kernel13GemmUniversalIN4cute5tupleIJiiiiEEENS1_10collective13CollectiveMmaINS1_39MainloopSm90TmaGmmaRmemAWarpSpecializedILi5ENS5_IJNS4_1CILi1EEESB_SB_EEENS1_35KernelTmaWarpSpecializedCooperativeEEENS5_IJNSA_ILi256EEENSA_ILi64EEENSA_ILi32EEEEEEfNS5_IJSB_llEEEfSJ_NS4_8TiledMMAINS4_8MMA_AtomIJNS4_4SM904GMMA29MMA_64x64x8_F32TF32TF32_RS_TNILNSN_7ScaleInE1ELSP_1EEEEEENS4_6LayoutINS5_IJNSA_ILi2EEESB_SB_EEENS5_IJSB_NSA_ILi0EEESV_EEEEENS5_IJNS4_10UnderscoreESY_SY_EEEEENS4_13SM90_TMA_LOADENS4_14ComposedLayoutINS4_7SwizzleILi1ELi4ELi3EEENS4_18smem_ptr_flag_bitsILi32EEENSS_INS5_IJNSA_ILi8EEES17_EEENS5_IJSB_S17_EEEEEEENS4_9Copy_AtomIJNS4_39AutoVectorizingCopyWithAssumedAlignmentILi128EEEfEEENS4_8identityES11_S1B_vS1G_EENS_8epilogue10collective6detail29Sm90TmaWarpSpecializedAdapterINS1J_15DefaultEpilogueINS_10tfloat32_tENS5_IJlSB_lEEES1O_NS1I_6thread17LinearCombinationIS1N_Li1EffLNS1P_9ScaleType4KindE0ELNS_15FloatRoundStyleE2ES1N_EENS1_15EpilogueDefaultEEEEEvvEEEEvNT_6ParamsE --------------------------
	.section	.nv.shared._ZN7cutlass13device_kernelINS_4gemm6kernel13GemmUniversalIN4cute5tupleIJiiiiEEENS1_10collective13CollectiveMmaINS1_39MainloopSm90TmaGmmaRmemAWarpSpecializedILi5ENS5_IJNS4_1CILi1EEESB_SB_EEENS1_35KernelTmaWarpSpecializedCooperativeEEENS5_IJNSA_ILi256EEENSA_ILi64EEENSA_ILi32EEEEEEfNS5_IJSB_llEEEfSJ_NS4_8TiledMMAINS4_8MMA_AtomIJNS4_4SM904GMMA29MMA_64x64x8_F32TF32TF32_RS_TNILNSN_7ScaleInE1ELSP_1EEEEEENS4_6LayoutINS5_IJNSA_ILi2EEESB_SB_EEENS5_IJSB_NSA_ILi0EEESV_EEEEENS5_IJNS4_10UnderscoreESY_SY_EEEEENS4_13SM90_TMA_LOADENS4_14ComposedLayoutINS4_7SwizzleILi1ELi4ELi3EEENS4_18smem_ptr_flag_bitsILi32EEENSS_INS5_IJNSA_ILi8EEES17_EEENS5_IJSB_S17_EEEEEEENS4_9Copy_AtomIJNS4_39AutoVectorizingCopyWithAssumedAlignmentILi128EEEfEEENS4_8identityES11_S1B_vS1G_EENS_8epilogue10collective6detail29Sm90TmaWarpSpecializedAdapterINS1J_15DefaultEpilogueINS_10tfloat32_tENS5_IJlSB_lEEES1O_NS1I_6thread17LinearCombinationIS1N_Li1EffLNS1P_9ScaleType4KindE0ELNS_15FloatRoundStyleE2ES1N_EENS1_15EpilogueDefaultEEEEEvvEEEEvNT_6ParamsE,"aw",@nobits
	.sectionflags	@""
	.align	16
	.zero		1024


//--------------------- .nv.shared.reserved.0     --------------------------
	.section	.nv.shared.reserved.0,"aw",@nobits
	.weak		__nv_reservedSMEM_offset_0_alias
	.size		__nv_reservedSMEM_offset_0_alias, 0, 0
	.other		__nv_reservedSMEM_offset_0_alias,@"STO_CUDA_RESERVED_SHARED STV_DEFAULT"
__nv_reservedSMEM_offset_0_alias:
	.zero		0


//--------------------- .nv.global                --------------------------
	.section	.nv.global,"aw",@nobits
.nv.global:
	.type		_ZN39_INTERNAL_34eb8f8f_4_k_cu_186ab0f9_29724cute1_E,@object
	.size		_ZN39_INTERNAL_34eb8f8f_4_k_cu_186ab0f9_29724cute1_E,(_ZN39_INTERNAL_34eb8f8f_4_k_cu_186ab0f9_29724cuda3std3__45__cpo6cbeginE - _ZN39_INTERNAL_34eb8f8f_4_k_cu_186ab0f9_29724cute1_E)
_ZN39_INTERNAL_34eb8f8f_4_k_cu_186ab0f9_29724cute1_E:
	.zero		1
	.type		_ZN39_INTERNAL_34eb8f8f_4_k_cu_186ab0f9_29724cuda3std3__45__cpo6cbeginE,@object
	.size		_ZN39_INTERNAL_34eb8f8f_4_k_cu_186ab0f9_29724cuda3std3__45__cpo6cbeginE,(_ZN39_INTERNAL_34eb8f8f_4_k_cu_186ab0f9_29724cuda3std3__48in_placeE - _ZN39_INTERNAL_34eb8f8f_4_k_cu_186ab0f9_29724cuda3std3__45__cpo6cbeginE)
_ZN39_INTERNAL_34eb8f8f_4_k_cu_186ab0f9_29724cuda3std3__45__cpo6cbeginE:
	.zero		1
	.type		_ZN39_INTERNAL_34eb8f8f_4_k_cu_186ab0f9_29724cuda3std3__48in_placeE,@object
	.size		_ZN39_INTERNAL_34eb8f8f_4_k_cu_186ab0f9_29724cuda3std3__48in_placeE,(_ZN39_INTERNAL_34eb8f8f_4_k_cu_186ab0f9_29724cuda3std6ranges3__45__cpo9iter_moveE - _ZN39_INTERNAL_34eb8f8f_4_k_cu_186ab0f9_29724cuda3std3__48in_placeE)
_ZN39_INTERNAL_34eb8f8f_4_k_cu_186ab0f9_29724cuda3std3__48in_placeE:
	.zero		1
	.type		_ZN39_INTERNAL_34eb8f8f_4_k_cu_186ab0f9_29724cuda3std6ranges3__45__cpo9iter_moveE,@object
	.size		_ZN39_INTERNAL_34eb8f8f_4_k_cu_186ab0f9_29724cuda3std6ranges3__45__cpo9iter_moveE,(_ZN39_INTERNAL_34eb8f8f_4_k_cu_186ab0f9_29724cuda3std3__45__cpo5beginE - _ZN39_INTERNAL_34eb8f8f_4_k_cu_186ab0f9_29724cuda3std6ranges3__45__cpo9iter_moveE)
_ZN39_INTERNAL_34eb8f8f_4_k_cu_186ab0f9_29724cuda3std6ranges3__45__cpo9iter_moveE:
	.zero		1
	.type		_ZN39_INTERNAL_34eb8f8f_4_k_cu_186ab0f9_29724cuda3std3__45__cpo5beginE,@object
	.size		_ZN39_INTERNAL_34eb8f8f_4_k_cu_186ab0f9_29724cuda3std3__45__cpo5beginE,(_ZN39_INTERNAL_34eb8f8f_4_k_cu_186ab0f9_29724cuda3std3__441_GLOBAL__N__34eb8f8f_4_k_cu_186ab0f9_29726ignoreE - _ZN39_INTERNAL_34eb8f8f_4_k_cu_186ab0f9_29724cuda3std3__45__cpo5beginE)
_ZN39_INTERNAL_34eb8f8f_4_k_cu_186ab0f9_29724cuda3std3__45__cpo5beginE:
	.zero		1
	.type		_ZN39_INTERNAL_34eb8f8f_4_k_cu_186ab0f9_29724cuda3std3__441_GLOBAL__N__34eb8f8f_4_k_cu_186ab0f9_29726ignoreE,@object
	.size		_ZN39_INTERNAL_34eb8f8f_4_k_cu_186ab0f9_29724cuda3std3__441_GLOBAL__N__34eb8f8f_4_k_cu_186ab0f9_29726ignoreE,(_ZN39_INTERNAL_34eb8f8f_4_k_cu_186ab0f9_29724cute7productE - _ZN39_INTERNAL_34eb8f8f_4_k_cu_186ab0f9_29724cuda3std3__441_GLOBAL__N__34eb8f8f_4_k_cu_186ab0f9_29726ignoreE)
_ZN39_INTERNAL_34eb8f8f_4_k_cu_186ab0f9_29724cuda3std3__441_GLOBAL__N__34eb8f8f_4_k_cu_186ab0f9_29726ignoreE:
	.zero		1
	.type		_ZN39_INTERNAL_34eb8f8f_4_k_cu_186ab0f9_29724cute7productE,@object
	.size		_ZN39_INTERNAL_34eb8f8f_4_k_cu_186ab0f9_29724cute7productE,(_ZN39_INTERNAL_34eb8f8f_4_k_cu_186ab0f9_29724cuda3std3__45__cpo3endE - _ZN39_INTERNAL_34eb8f8f_4_k_cu_186ab0f9_29724cute7productE)
_ZN39_INTERNAL_34eb8f8f_4_k_cu_186ab0f9_29724cute7productE:
	.zero		1
	.type		_ZN39_INTERNAL_34eb8f8f_4_k_cu_186ab0f9_29724cuda3std3__45__cpo3endE,@object
	.size		_ZN39_INTERNAL_34eb8f8f_4_k_cu_186ab0f9_29724cuda3std3__45__cpo3endE,(_ZN39_INTERNAL_34eb8f8f_4_k_cu_186ab0f9_29724cuda3std3__419piecewise_constructE - _ZN39_INTERNAL_34eb8f8f_4_k_cu_186ab0f9_29724cuda3std3__45__cpo3endE)
_ZN39_INTERNAL_34eb8f8f_4_k_cu_186ab0f9_29724cuda3std3__45__cpo3endE:
	.zero		1
	.type		_ZN39_INTERNAL_34eb8f8f_4_k_cu_186ab0f9_29724cuda3std3__419piecewise_constructE,@object
	.size		_ZN39_INTERNAL_34eb8f8f_4_k_cu_186ab0f9_29724cuda3std3__419piecewise_constructE,(_ZN39_INTERNAL_34eb8f8f_4_k_cu_186ab0f9_29724cuda3std3__45__cpo4cendE - _ZN39_INTERNAL_34eb8f8f_4_k_cu_186ab0f9_29724cuda3std3__419piecewise_constructE)
_ZN39_INTERNAL_34eb8f8f_4_k_cu_186ab0f9_29724cuda3std3__419piecewise_constructE:
	.zero		1
	.type		_ZN39_INTERNAL_34eb8f8f_4_k_cu_186ab0f9_29724cuda3std3__45__cpo4cendE,@object
	.size		_ZN39_INTERNAL_34eb8f8f_4_k_cu_186ab0f9_29724cuda3std3__45__cpo4cendE,(_ZN39_INTERNAL_34eb8f8f_4_k_cu_186ab0f9_29724cuda3std6ranges3__45__cpo4swapE - _ZN39_INTERNAL_34eb8f8f_4_k_cu_186ab0f9_29724cuda3std3__45__cpo4cendE)
_ZN39_INTERNAL_34eb8f8f_4_k_cu_186ab0f9_29724cuda3std3__45__cpo4cendE:
	.zero		1
	.type		_ZN39_INTERNAL_34eb8f8f_4_k_cu_186ab0f9_29724cuda3std6ranges3__45__cpo4swapE,@object
	.size		_ZN39_INTERNAL_34eb8f8f_4_k_cu_186ab0f9_29724cuda3std6ranges3__45__cpo4swapE,(.L_10 - _ZN39_INTERNAL_34eb8f8f_4_k_cu_186ab0f9_29724cuda3std6ranges3__45__cpo4swapE)
_ZN39_INTERNAL_34eb8f8f_4_k_cu_186ab0f9_29724cuda3std6ranges3__45__cpo4swapE:
	.zero		1
.L_10:


//--------------------- .nv.constant0._ZN7cutlass13device_kernelINS_4gemm6kernel13GemmUniversalIN4cute5tupleIJiiiiEEENS1_10collective13CollectiveMmaINS1_39MainloopSm90TmaGmmaRmemAWarpSpecializedILi5ENS5_IJNS4_1CILi1EEESB_SB_EEENS1_35KernelTmaWarpSpecializedCooperativeEEENS5_IJNSA_ILi256EEENSA_ILi64EEENSA_ILi32EEEEEEfNS5_IJSB_llEEEfSJ_NS4_8TiledMMAINS4_8MMA_AtomIJNS4_4SM904GMMA29MMA_64x64x8_F32TF32TF32_RS_TNILNSN_7ScaleInE1ELSP_1EEEEEENS4_6LayoutINS5_IJNSA_ILi2EEESB_SB_EEENS5_IJSB_NSA_ILi0EEESV_EEEEENS5_IJNS4_10UnderscoreESY_SY_EEEEENS4_13SM90_TMA_LOADENS4_14ComposedLayoutINS4_7SwizzleILi1ELi4ELi3EEENS4_18smem_ptr_flag_bitsILi32EEENSS_INS5_IJNSA_ILi8EEES17_EEENS5_IJSB_S17_EEEEEEENS4_9Copy_AtomIJNS4_39AutoVectorizingCopyWithAssumedAlignmentILi128EEEfEEENS4_8identityES11_S1B_vS1G_EENS_8epilogue10collective6detail29Sm90TmaWarpSpecializedAdapterINS1J_15DefaultEpilogueINS_10tfloat32_tENS5_IJlSB_lEEES1O_NS1I_6thread17LinearCombinationIS1N_Li1EffLNS1P_9ScaleType4KindE0ELNS_15FloatRoundStyleE2ES1N_EENS1_15EpilogueDefaultEEEEEvvEEEEvNT_6ParamsE --------------------------
	.section	.nv.constant0._ZN7cutlass13device_kernelINS_4gemm6kernel13GemmUniversalIN4cute5tupleIJiiiiEEENS1_10collective13CollectiveMmaINS1_39MainloopSm90TmaGmmaRmemAWarpSpecializedILi5ENS5_IJNS4_1CILi1EEESB_SB_EEENS1_35KernelTmaWarpSpecializedCooperativeEEENS5_IJNSA_ILi256EEENSA_ILi64EEENSA_ILi32EEEEEEfNS5_IJSB_llEEEfSJ_NS4_8TiledMMAINS4_8MMA_AtomIJNS4_4SM904GMMA29MMA_64x64x8_F32TF32TF32_RS_TNILNSN_7ScaleInE1ELSP_1EEEEEENS4_6LayoutINS5_IJNSA_ILi2EEESB_SB_EEENS5_IJSB_NSA_ILi0EEESV_EEEEENS5_IJNS4_10UnderscoreESY_SY_EEEEENS4_13SM90_TMA_LOADENS4_14ComposedLayoutINS4_7SwizzleILi1ELi4ELi3EEENS4_18smem_ptr_flag_bitsILi32EEENSS_INS5_IJNSA_ILi8EEES17_EEENS5_IJSB_S17_EEEEEEENS4_9Copy_AtomIJNS4_39AutoVectorizingCopyWithAssumedAlignmentILi128EEEfEEENS4_8identityES11_S1B_vS1G_EENS_8epilogue10collective6detail29Sm90TmaWarpSpecializedAdapterINS1J_15DefaultEpilogueINS_10tfloat32_tENS5_IJlSB_lEEES1O_NS1I_6thread17LinearCombinationIS1N_Li1EffLNS1P_9ScaleType4KindE0ELNS_15FloatRoundStyleE2ES1N_EENS1_15EpilogueDefaultEEEEEvvEEEEvNT_6ParamsE,"a",@progbits
	.sectionflags	@""
	.align	4
.nv.constant0._ZN7cutlass13device_kernelINS_4gemm6kernel13GemmUniversalIN4cute5tupleIJiiiiEEENS1_10collective13CollectiveMmaINS1_39MainloopSm90TmaGmmaRmemAWarpSpecializedILi5ENS5_IJNS4_1CILi1EEESB_SB_EEENS1_35KernelTmaWarpSpecializedCooperativeEEENS5_IJNSA_ILi256EEENSA_ILi64EEENSA_ILi32EEEEEEfNS5_IJSB_llEEEfSJ_NS4_8TiledMMAINS4_8MMA_AtomIJNS4_4SM904GMMA29MMA_64x64x8_F32TF32TF32_RS_TNILNSN_7ScaleInE1ELSP_1EEEEEENS4_6LayoutINS5_IJNSA_ILi2EEESB_SB_EEENS5_IJSB_NSA_ILi0EEESV_EEEEENS5_IJNS4_10UnderscoreESY_SY_EEEEENS4_13SM90_TMA_LOADENS4_14ComposedLayoutINS4_7SwizzleILi1ELi4ELi3EEENS4_18smem_ptr_flag_bitsILi32EEENSS_INS5_IJNSA_ILi8EEES17_EEENS5_IJSB_S17_EEEEEEENS4_9Copy_AtomIJNS4_39AutoVectorizingCopyWithAssumedAlignmentILi128EEEfEEENS4_8identityES11_S1B_vS1G_EENS_8epilogue10collective6detail29Sm90TmaWarpSpecializedAdapterINS1J_15DefaultEpilogueINS_10tfloat32_tENS5_IJlSB_lEEES1O_NS1I_6thread17LinearCombinationIS1N_Li1EffLNS1P_9ScaleType4KindE0ELNS_15FloatRoundStyleE2ES1N_EENS1_15EpilogueDefaultEEEEEvvEEEEvNT_6ParamsE:
	.zero		1664


//--------------------- SYMBOLS --------------------------

	.type		.nv.reservedSmem.offset0,@object
	.size		.nv.reservedSmem.offset0,0x4
	.type		__assertfail,@function
